//
// Generated by NVIDIA NVVM Compiler
//
// Compiler Build ID: CL-36424714
// Cuda compilation tools, release 13.0, V13.0.88
// Based on NVVM 20.0.0
//

.version 9.0
.target sm_100
.address_size 64

	// .globl	_Z9matDotVecPfS_S_
// _ZZ9vecDotVecPfS_S_E10shared_tmp has been demoted

.visible .entry _Z9matDotVecPfS_S_(
	.param .u64 .ptr .align 1 _Z9matDotVecPfS_S__param_0,
	.param .u64 .ptr .align 1 _Z9matDotVecPfS_S__param_1,
	.param .u64 .ptr .align 1 _Z9matDotVecPfS_S__param_2
)
{
	.reg .pred 	%p<2>;
	.reg .b32 	%r<6>;
	.reg .b32 	%f<10>;
	.reg .b64 	%rd<11>;

	ld.param.u64 	%rd1, [_Z9matDotVecPfS_S__param_0];
	ld.param.u64 	%rd2, [_Z9matDotVecPfS_S__param_1];
	ld.param.u64 	%rd3, [_Z9matDotVecPfS_S__param_2];
	mov.u32 	%r2, %ctaid.x;
	mov.u32 	%r3, %ntid.x;
	mov.u32 	%r4, %tid.x;
	mad.lo.s32 	%r1, %r2, %r3, %r4;
	setp.gt.u32 	%p1, %r1, 2;
	@%p1 bra 	$L__BB0_2;
	cvta.to.global.u64 	%rd4, %rd3;
	cvta.to.global.u64 	%rd5, %rd2;
	cvta.to.global.u64 	%rd6, %rd1;
	mul.lo.s32 	%r5, %r1, 3;
	ld.global.f32 	%f1, [%rd5];
	mul.wide.u32 	%rd7, %r5, 4;
	add.s64 	%rd8, %rd6, %rd7;
	ld.global.f32 	%f2, [%rd8];
	fma.rn.f32 	%f3, %f1, %f2, 0f00000000;
	ld.global.f32 	%f4, [%rd5+4];
	ld.global.f32 	%f5, [%rd8+4];
	fma.rn.f32 	%f6, %f4, %f5, %f3;
	ld.global.f32 	%f7, [%rd5+8];
	ld.global.f32 	%f8, [%rd8+8];
	fma.rn.f32 	%f9, %f7, %f8, %f6;
	mul.wide.u32 	%rd9, %r1, 4;
	add.s64 	%rd10, %rd4, %rd9;
	st.global.f32 	[%rd10], %f9;
$L__BB0_2:
	ret;

}
	// .globl	_Z9vecDotVecPfS_S_
.visible .entry _Z9vecDotVecPfS_S_(
	.param .u64 .ptr .align 1 _Z9vecDotVecPfS_S__param_0,
	.param .u64 .ptr .align 1 _Z9vecDotVecPfS_S__param_1,
	.param .u64 .ptr .align 1 _Z9vecDotVecPfS_S__param_2
)
{
	.reg .pred 	%p<7>;
	.reg .b32 	%r<15>;
	.reg .b32 	%f<9>;
	.reg .b64 	%rd<10>;
	// demoted variable
	.shared .align 4 .b8 _ZZ9vecDotVecPfS_S_E10shared_tmp[128];
	ld.param.u64 	%rd2, [_Z9vecDotVecPfS_S__param_0];
	ld.param.u64 	%rd3, [_Z9vecDotVecPfS_S__param_1];
	ld.param.u64 	%rd4, [_Z9vecDotVecPfS_S__param_2];
	cvta.to.global.u64 	%rd1, %rd4;
	mov.u32 	%r7, %ctaid.x;
	mov.u32 	%r14, %ntid.x;
	mov.u32 	%r2, %tid.x;
	mad.lo.s32 	%r3, %r7, %r14, %r2;
	setp.ne.s32 	%p1, %r3, 0;
	shl.b32 	%r8, %r2, 2;
	mov.u32 	%r9, _ZZ9vecDotVecPfS_S_E10shared_tmp;
	add.s32 	%r4, %r9, %r8;
	@%p1 bra 	$L__BB1_2;
	mov.b32 	%r11, 0;
	st.global.u32 	[%rd1], %r11;
	bra.uni 	$L__BB1_3;
$L__BB1_2:
	setp.gt.u32 	%p2, %r3, 2;
	@%p2 bra 	$L__BB1_4;
$L__BB1_3:
	cvta.to.global.u64 	%rd5, %rd2;
	mul.wide.u32 	%rd6, %r3, 4;
	add.s64 	%rd7, %rd5, %rd6;
	ld.global.f32 	%f1, [%rd7];
	cvta.to.global.u64 	%rd8, %rd3;
	add.s64 	%rd9, %rd8, %rd6;
	ld.global.f32 	%f2, [%rd9];
	mul.f32 	%f3, %f1, %f2;
	st.shared.f32 	[%r4], %f3;
	bra.uni 	$L__BB1_5;
$L__BB1_4:
	mov.b32 	%r10, 0;
	st.shared.u32 	[%r4], %r10;
$L__BB1_5:
	setp.lt.u32 	%p3, %r14, 2;
	@%p3 bra 	$L__BB1_9;
$L__BB1_6:
	shr.u32 	%r6, %r14, 1;
	bar.sync 	0;
	setp.ge.u32 	%p4, %r2, %r6;
	@%p4 bra 	$L__BB1_8;
	shl.b32 	%r12, %r6, 2;
	add.s32 	%r13, %r4, %r12;
	ld.shared.f32 	%f4, [%r13];
	ld.shared.f32 	%f5, [%r4];
	add.f32 	%f6, %f4, %f5;
	st.shared.f32 	[%r4], %f6;
$L__BB1_8:
	setp.gt.u32 	%p5, %r14, 3;
	mov.u32 	%r14, %r6;
	@%p5 bra 	$L__BB1_6;
$L__BB1_9:
	setp.ne.s32 	%p6, %r2, 0;
	@%p6 bra 	$L__BB1_11;
	ld.shared.f32 	%f7, [_ZZ9vecDotVecPfS_S_E10shared_tmp];
	atom.global.add.f32 	%f8, [%rd1], %f7;
$L__BB1_11:
	ret;

}
	// .globl	_Z10scalDotVecPfS_S_
.visible .entry _Z10scalDotVecPfS_S_(
	.param .u64 .ptr .align 1 _Z10scalDotVecPfS_S__param_0,
	.param .u64 .ptr .align 1 _Z10scalDotVecPfS_S__param_1,
	.param .u64 .ptr .align 1 _Z10scalDotVecPfS_S__param_2
)
{
	.reg .pred 	%p<2>;
	.reg .b32 	%r<5>;
	.reg .b32 	%f<4>;
	.reg .b64 	%rd<10>;

	ld.param.u64 	%rd1, [_Z10scalDotVecPfS_S__param_0];
	ld.param.u64 	%rd2, [_Z10scalDotVecPfS_S__param_1];
	ld.param.u64 	%rd3, [_Z10scalDotVecPfS_S__param_2];
	mov.u32 	%r2, %ctaid.x;
	mov.u32 	%r3, %ntid.x;
	mov.u32 	%r4, %tid.x;
	mad.lo.s32 	%r1, %r2, %r3, %r4;
	setp.gt.u32 	%p1, %r1, 2;
	@%p1 bra 	$L__BB2_2;
	cvta.to.global.u64 	%rd4, %rd1;
	cvta.to.global.u64 	%rd5, %rd2;
	cvta.to.global.u64 	%rd6, %rd3;
	ld.global.f32 	%f1, [%rd4];
	mul.wide.u32 	%rd7, %r1, 4;
	add.s64 	%rd8, %rd5, %rd7;
	ld.global.f32 	%f2, [%rd8];
	mul.f32 	%f3, %f1, %f2;
	add.s64 	%rd9, %rd6, %rd7;
	st.global.f32 	[%rd9], %f3;
$L__BB2_2:
	ret;

}
	// .globl	_Z10vecPlusVecPfS_S_
.visible .entry _Z10vecPlusVecPfS_S_(
	.param .u64 .ptr .align 1 _Z10vecPlusVecPfS_S__param_0,
	.param .u64 .ptr .align 1 _Z10vecPlusVecPfS_S__param_1,
	.param .u64 .ptr .align 1 _Z10vecPlusVecPfS_S__param_2
)
{
	.reg .pred 	%p<2>;
	.reg .b32 	%r<5>;
	.reg .b32 	%f<4>;
	.reg .b64 	%rd<11>;

	ld.param.u64 	%rd1, [_Z10vecPlusVecPfS_S__param_0];
	ld.param.u64 	%rd2, [_Z10vecPlusVecPfS_S__param_1];
	ld.param.u64 	%rd3, [_Z10vecPlusVecPfS_S__param_2];
	mov.u32 	%r2, %ctaid.x;
	mov.u32 	%r3, %ntid.x;
	mov.u32 	%r4, %tid.x;
	mad.lo.s32 	%r1, %r2, %r3, %r4;
	setp.gt.u32 	%p1, %r1, 2;
	@%p1 bra 	$L__BB3_2;
	cvta.to.global.u64 	%rd4, %rd2;
	cvta.to.global.u64 	%rd5, %rd1;
	cvta.to.global.u64 	%rd6, %rd3;
	mul.wide.u32 	%rd7, %r1, 4;
	add.s64 	%rd8, %rd4, %rd7;
	ld.global.f32 	%f1, [%rd8];
	add.s64 	%rd9, %rd5, %rd7;
	ld.global.f32 	%f2, [%rd9];
	add.f32 	%f3, %f1, %f2;
	add.s64 	%rd10, %rd6, %rd7;
	st.global.f32 	[%rd10], %f3;
$L__BB3_2:
	ret;

}
	// .globl	_Z9vecMinVecPfS_S_
.visible .entry _Z9vecMinVecPfS_S_(
	.param .u64 .ptr .align 1 _Z9vecMinVecPfS_S__param_0,
	.param .u64 .ptr .align 1 _Z9vecMinVecPfS_S__param_1,
	.param .u64 .ptr .align 1 _Z9vecMinVecPfS_S__param_2
)
{
	.reg .pred 	%p<2>;
	.reg .b32 	%r<5>;
	.reg .b32 	%f<4>;
	.reg .b64 	%rd<11>;

	ld.param.u64 	%rd1, [_Z9vecMinVecPfS_S__param_0];
	ld.param.u64 	%rd2, [_Z9vecMinVecPfS_S__param_1];
	ld.param.u64 	%rd3, [_Z9vecMinVecPfS_S__param_2];
	mov.u32 	%r2, %ctaid.x;
	mov.u32 	%r3, %ntid.x;
	mov.u32 	%r4, %tid.x;
	mad.lo.s32 	%r1, %r2, %r3, %r4;
	setp.gt.u32 	%p1, %r1, 2;
	@%p1 bra 	$L__BB4_2;
	cvta.to.global.u64 	%rd4, %rd1;
	cvta.to.global.u64 	%rd5, %rd2;
	cvta.to.global.u64 	%rd6, %rd3;
	mul.wide.u32 	%rd7, %r1, 4;
	add.s64 	%rd8, %rd4, %rd7;
	ld.global.f32 	%f1, [%rd8];
	add.s64 	%rd9, %rd5, %rd7;
	ld.global.f32 	%f2, [%rd9];
	sub.f32 	%f3, %f1, %f2;
	add.s64 	%rd10, %rd6, %rd7;
	st.global.f32 	[%rd10], %f3;
$L__BB4_2:
	ret;

}
	// .globl	_Z3divPfS_S_
.visible .entry _Z3divPfS_S_(
	.param .u64 .ptr .align 1 _Z3divPfS_S__param_0,
	.param .u64 .ptr .align 1 _Z3divPfS_S__param_1,
	.param .u64 .ptr .align 1 _Z3divPfS_S__param_2
)
{
	.reg .pred 	%p<2>;
	.reg .b32 	%r<6>;
	.reg .b32 	%f<4>;
	.reg .b64 	%rd<7>;

	ld.param.u64 	%rd1, [_Z3divPfS_S__param_0];
	ld.param.u64 	%rd2, [_Z3divPfS_S__param_1];
	ld.param.u64 	%rd3, [_Z3divPfS_S__param_2];
	mov.u32 	%r1, %ctaid.x;
	mov.u32 	%r2, %ntid.x;
	mul.lo.s32 	%r3, %r1, %r2;
	mov.u32 	%r4, %tid.x;
	neg.s32 	%r5, %r4;
	setp.ne.s32 	%p1, %r3, %r5;
	@%p1 bra 	$L__BB5_2;
	cvta.to.global.u64 	%rd4, %rd1;
	cvta.to.global.u64 	%rd5, %rd2;
	cvta.to.global.u64 	%rd6, %rd3;
	ld.global.f32 	%f1, [%rd4];
	ld.global.f32 	%f2, [%rd5];
	div.rn.f32 	%f3, %f1, %f2;
	st.global.f32 	[%rd6], %f3;
$L__BB5_2:
	ret;

}
	// .globl	_Z6vecCpyPfS_
.visible .entry _Z6vecCpyPfS_(
	.param .u64 .ptr .align 1 _Z6vecCpyPfS__param_0,
	.param .u64 .ptr .align 1 _Z6vecCpyPfS__param_1
)
{
	.reg .pred 	%p<2>;
	.reg .b32 	%r<5>;
	.reg .b32 	%f<2>;
	.reg .b64 	%rd<8>;

	ld.param.u64 	%rd1, [_Z6vecCpyPfS__param_0];
	ld.param.u64 	%rd2, [_Z6vecCpyPfS__param_1];
	mov.u32 	%r2, %ctaid.x;
	mov.u32 	%r3, %ntid.x;
	mov.u32 	%r4, %tid.x;
	mad.lo.s32 	%r1, %r2, %r3, %r4;
	setp.gt.u32 	%p1, %r1, 2;
	@%p1 bra 	$L__BB6_2;
	cvta.to.global.u64 	%rd3, %rd1;
	cvta.to.global.u64 	%rd4, %rd2;
	mul.wide.u32 	%rd5, %r1, 4;
	add.s64 	%rd6, %rd3, %rd5;
	ld.global.f32 	%f1, [%rd6];
	add.s64 	%rd7, %rd4, %rd5;
	st.global.f32 	[%rd7], %f1;
$L__BB6_2:
	ret;

}


// ===== COMPILED SASS (sm_100) =====

	.target	sm_100

	.elftype	@"ET_EXEC"


//--------------------- .note.nv.tkinfo           --------------------------
	.section	.note.nv.tkinfo,"",@"SHT_NOTE"
	.sectionflags	@"SHF_NOTE_NV_TKINFO"
	.tkinfo
        /*0018*/ 	.word	0x00000002
        /*0030*/ 	.string	""
        /*0030*/ 	.string	"ptxas"
        /*0030*/ 	.string	"Cuda compilation tools, release 13.0, V13.0.88"
        /*0030*/ 	.string	"Build cuda_13.0.r13.0/compiler.36424714_0"
        /*0030*/ 	.string	"-arch sm_100 -m 64 "



//--------------------- .note.nv.cuinfo           --------------------------
	.section	.note.nv.cuinfo,"",@"SHT_NOTE"
	.sectionflags	@"SHF_NOTE_NV_CUINFO"
        /*0018*/ 	.short	0x0002
        /*001a*/ 	.short	0x0064
        /*001c*/ 	.short	0x0082
	.zero		2


//--------------------- .nv.info                  --------------------------
	.section	.nv.info,"",@"SHT_CUDA_INFO"
	.align	4


	//----- nvinfo : EIATTR_REGCOUNT
	.align		4
        /*0000*/ 	.byte	0x04, 0x2f
        /*0002*/ 	.short	(.L_1 - .L_0)
	.align		4
.L_0:
        /*0004*/ 	.word	index@(_Z9matDotVecPfS_S_)
        /*0008*/ 	.word	0x00000012


	//----- nvinfo : EIATTR_FRAME_SIZE
	.align		4
.L_1:
        /*000c*/ 	.byte	0x04, 0x11
        /*000e*/ 	.short	(.L_3 - .L_2)
	.align		4
.L_2:
        /*0010*/ 	.word	index@(_Z9matDotVecPfS_S_)
        /*0014*/ 	.word	0x00000000


	//----- nvinfo : EIATTR_REGCOUNT
	.align		4
.L_3:
        /*0018*/ 	.byte	0x04, 0x2f
        /*001a*/ 	.short	(.L_5 - .L_4)
	.align		4
.L_4:
        /*001c*/ 	.word	index@(_Z9vecDotVecPfS_S_)
        /*0020*/ 	.word	0x0000000c


	//----- nvinfo : EIATTR_FRAME_SIZE
	.align		4
.L_5:
        /*0024*/ 	.byte	0x04, 0x11
        /*0026*/ 	.short	(.L_7 - .L_6)
	.align		4
.L_6:
        /*0028*/ 	.word	index@(_Z9vecDotVecPfS_S_)
        /*002c*/ 	.word	0x00000000


	//----- nvinfo : EIATTR_REGCOUNT
	.align		4
.L_7:
        /*0030*/ 	.byte	0x04, 0x2f
        /*0032*/ 	.short	(.L_9 - .L_8)
	.align		4
.L_8:
        /*0034*/ 	.word	index@(_Z10scalDotVecPfS_S_)
        /*0038*/ 	.word	0x0000000c


	//----- nvinfo : EIATTR_FRAME_SIZE
	.align		4
.L_9:
        /*003c*/ 	.byte	0x04, 0x11
        /*003e*/ 	.short	(.L_11 - .L_10)
	.align		4
.L_10:
        /*0040*/ 	.word	index@(_Z10scalDotVecPfS_S_)
        /*0044*/ 	.word	0x00000000


	//----- nvinfo : EIATTR_REGCOUNT
	.align		4
.L_11:
        /*0048*/ 	.byte	0x04, 0x2f
        /*004a*/ 	.short	(.L_13 - .L_12)
	.align		4
.L_12:
        /*004c*/ 	.word	index@(_Z10vecPlusVecPfS_S_)
        /*0050*/ 	.word	0x0000000c


	//----- nvinfo : EIATTR_FRAME_SIZE
	.align		4
.L_13:
        /*0054*/ 	.byte	0x04, 0x11
        /*0056*/ 	.short	(.L_15 - .L_14)
	.align		4
.L_14:
        /*0058*/ 	.word	index@(_Z10vecPlusVecPfS_S_)
        /*005c*/ 	.word	0x00000000


	//----- nvinfo : EIATTR_REGCOUNT
	.align		4
.L_15:
        /*0060*/ 	.byte	0x04, 0x2f
        /*0062*/ 	.short	(.L_17 - .L_16)
	.align		4
.L_16:
        /*0064*/ 	.word	index@(_Z9vecMinVecPfS_S_)
        /*0068*/ 	.word	0x0000000c


	//----- nvinfo : EIATTR_FRAME_SIZE
	.align		4
.L_17:
        /*006c*/ 	.byte	0x04, 0x11
        /*006e*/ 	.short	(.L_19 - .L_18)
	.align		4
.L_18:
        /*0070*/ 	.word	index@(_Z9vecMinVecPfS_S_)
        /*0074*/ 	.word	0x00000000


	//----- nvinfo : EIATTR_REGCOUNT
	.align		4
.L_19:
        /*0078*/ 	.byte	0x04, 0x2f
        /*007a*/ 	.short	(.L_21 - .L_20)
	.align		4
.L_20:
        /*007c*/ 	.word	index@(_Z3divPfS_S_)
        /*0080*/ 	.word	0x0000000f


	//----- nvinfo : EIATTR_FRAME_SIZE
	.align		4
.L_21:
        /*0084*/ 	.byte	0x04, 0x11
        /*0086*/ 	.short	(.L_23 - .L_22)
	.align		4
.L_22:
        /*0088*/ 	.word	index@($__internal_0_$__cuda_sm3x_div_rn_noftz_f32_slowpath)
        /*008c*/ 	.word	0x00000000


	//----- nvinfo : EIATTR_FRAME_SIZE
	.align		4
.L_23:
        /*0090*/ 	.byte	0x04, 0x11
        /*0092*/ 	.short	(.L_25 - .L_24)
	.align		4
.L_24:
        /*0094*/ 	.word	index@(_Z3divPfS_S_)
        /*0098*/ 	.word	0x00000000


	//----- nvinfo : EIATTR_REGCOUNT
	.align		4
.L_25:
        /*009c*/ 	.byte	0x04, 0x2f
        /*009e*/ 	.short	(.L_27 - .L_26)
	.align		4
.L_26:
        /*00a0*/ 	.word	index@(_Z6vecCpyPfS_)
        /*00a4*/ 	.word	0x0000000a


	//----- nvinfo : EIATTR_FRAME_SIZE
	.align		4
.L_27:
        /*00a8*/ 	.byte	0x04, 0x11
        /*00aa*/ 	.short	(.L_29 - .L_28)
	.align		4
.L_28:
        /*00ac*/ 	.word	index@(_Z6vecCpyPfS_)
        /*00b0*/ 	.word	0x00000000


	//----- nvinfo : EIATTR_MIN_STACK_SIZE
	.align		4
.L_29:
        /*00b4*/ 	.byte	0x04, 0x12
        /*00b6*/ 	.short	(.L_31 - .L_30)
	.align		4
.L_30:
        /*00b8*/ 	.word	index@(_Z6vecCpyPfS_)
        /*00bc*/ 	.word	0x00000000


	//----- nvinfo : EIATTR_MIN_STACK_SIZE
	.align		4
.L_31:
        /*00c0*/ 	.byte	0x04, 0x12
        /*00c2*/ 	.short	(.L_33 - .L_32)
	.align		4
.L_32:
        /*00c4*/ 	.word	index@(_Z3divPfS_S_)
        /*00c8*/ 	.word	0x00000000


	//----- nvinfo : EIATTR_MIN_STACK_SIZE
	.align		4
.L_33:
        /*00cc*/ 	.byte	0x04, 0x12
        /*00ce*/ 	.short	(.L_35 - .L_34)
	.align		4
.L_34:
        /*00d0*/ 	.word	index@(_Z9vecMinVecPfS_S_)
        /*00d4*/ 	.word	0x00000000


	//----- nvinfo : EIATTR_MIN_STACK_SIZE
	.align		4
.L_35:
        /*00d8*/ 	.byte	0x04, 0x12
        /*00da*/ 	.short	(.L_37 - .L_36)
	.align		4
.L_36:
        /*00dc*/ 	.word	index@(_Z10vecPlusVecPfS_S_)
        /*00e0*/ 	.word	0x00000000


	//----- nvinfo : EIATTR_MIN_STACK_SIZE
	.align		4
.L_37:
        /*00e4*/ 	.byte	0x04, 0x12
        /*00e6*/ 	.short	(.L_39 - .L_38)
	.align		4
.L_38:
        /*00e8*/ 	.word	index@(_Z10scalDotVecPfS_S_)
        /*00ec*/ 	.word	0x00000000


	//----- nvinfo : EIATTR_MIN_STACK_SIZE
	.align		4
.L_39:
        /*00f0*/ 	.byte	0x04, 0x12
        /*00f2*/ 	.short	(.L_41 - .L_40)
	.align		4
.L_40:
        /*00f4*/ 	.word	index@(_Z9vecDotVecPfS_S_)
        /*00f8*/ 	.word	0x00000000


	//----- nvinfo : EIATTR_MIN_STACK_SIZE
	.align		4
.L_41:
        /*00fc*/ 	.byte	0x04, 0x12
        /*00fe*/ 	.short	(.L_43 - .L_42)
	.align		4
.L_42:
        /*0100*/ 	.word	index@(_Z9matDotVecPfS_S_)
        /*0104*/ 	.word	0x00000000
.L_43:


//--------------------- .nv.compat                --------------------------
	.section	.nv.compat,"",@"SHT_CUDA_COMPAT_INFO"
	.align	4
        /*0000*/ 	.byte	0x02, 0x09, 0x00, 0x00, 0x02, 0x02, 0x01, 0x00, 0x02, 0x05, 0x05, 0x00, 0x03, 0x07, 0x01, 0x01
        /*0010*/ 	.byte	0x02, 0x03, 0x00, 0x00, 0x02, 0x06, 0x01, 0x00, 0x04, 0x0b, 0x08, 0x00, 0x01, 0x00, 0x00, 0x00
        /*0020*/ 	.byte	0x00, 0x00, 0x00, 0x00


//--------------------- .nv.info._Z6vecCpyPfS_    --------------------------
	.section	.nv.info._Z6vecCpyPfS_,"",@"SHT_CUDA_INFO"
	.sectionflags	@""
	.align	4


	//----- nvinfo : EIATTR_CUDA_API_VERSION
	.align		4
        /*0000*/ 	.byte	0x04, 0x37
        /*0002*/ 	.short	(.L_45 - .L_44)
.L_44:
        /*0004*/ 	.word	0x00000082


	//----- nvinfo : EIATTR_KPARAM_INFO
	.align		4
.L_45:
        /*0008*/ 	.byte	0x04, 0x17
        /*000a*/ 	.short	(.L_47 - .L_46)
.L_46:
        /*000c*/ 	.word	0x00000000
        /*0010*/ 	.short	0x0001
        /*0012*/ 	.short	0x0008
        /*0014*/ 	.byte	0x00, 0xf5, 0x21, 0x00


	//----- nvinfo : EIATTR_KPARAM_INFO
	.align		4
.L_47:
        /*0018*/ 	.byte	0x04, 0x17
        /*001a*/ 	.short	(.L_49 - .L_48)
.L_48:
        /*001c*/ 	.word	0x00000000
        /*0020*/ 	.short	0x0000
        /*0022*/ 	.short	0x0000
        /*0024*/ 	.byte	0x00, 0xf5, 0x21, 0x00


	//----- nvinfo : EIATTR_SPARSE_MMA_MASK
	.align		4
.L_49:
        /*0028*/ 	.byte	0x03, 0x50
        /*002a*/ 	.short	0x0000


	//----- nvinfo : EIATTR_MAXREG_COUNT
	.align		4
        /*002c*/ 	.byte	0x03, 0x1b
        /*002e*/ 	.short	0x00ff


	//----- nvinfo : EIATTR_MERCURY_ISA_VERSION
	.align		4
        /*0030*/ 	.byte	0x03, 0x5f
        /*0032*/ 	.short	0x0101


	//----- nvinfo : EIATTR_VRC_CTA_INIT_COUNT
	.align		4
        /*0034*/ 	.byte	0x02, 0x4a
	.zero		1
	.zero		1


	//----- nvinfo : EIATTR_EXIT_INSTR_OFFSETS
	.align		4
        /*0038*/ 	.byte	0x04, 0x1c
        /*003a*/ 	.short	(.L_51 - .L_50)


	//   ....[0]....
.L_50:
        /*003c*/ 	.word	0x00000060


	//   ....[1]....
        /*0040*/ 	.word	0x000000e0


	//----- nvinfo : EIATTR_CBANK_PARAM_SIZE
	.align		4
.L_51:
        /*0044*/ 	.byte	0x03, 0x19
        /*0046*/ 	.short	0x0010


	//----- nvinfo : EIATTR_PARAM_CBANK
	.align		4
        /*0048*/ 	.byte	0x04, 0x0a
        /*004a*/ 	.short	(.L_53 - .L_52)
	.align		4
.L_52:
        /*004c*/ 	.word	index@(.nv.constant0._Z6vecCpyPfS_)
        /*0050*/ 	.short	0x0380
        /*0052*/ 	.short	0x0010


	//----- nvinfo : EIATTR_SW_WAR
	.align		4
.L_53:
        /*0054*/ 	.byte	0x04, 0x36
        /*0056*/ 	.short	(.L_55 - .L_54)
.L_54:
        /*0058*/ 	.word	0x00000008
.L_55:


//--------------------- .nv.info._Z3divPfS_S_     --------------------------
	.section	.nv.info._Z3divPfS_S_,"",@"SHT_CUDA_INFO"
	.sectionflags	@""
	.align	4


	//----- nvinfo : EIATTR_CUDA_API_VERSION
	.align		4
        /*0000*/ 	.byte	0x04, 0x37
        /*0002*/ 	.short	(.L_57 - .L_56)
.L_56:
        /*0004*/ 	.word	0x00000082


	//----- nvinfo : EIATTR_KPARAM_INFO
	.align		4
.L_57:
        /*0008*/ 	.byte	0x04, 0x17
        /*000a*/ 	.short	(.L_59 - .L_58)
.L_58:
        /*000c*/ 	.word	0x00000000
        /*0010*/ 	.short	0x0002
        /*0012*/ 	.short	0x0010
        /*0014*/ 	.byte	0x00, 0xf5, 0x21, 0x00


	//----- nvinfo : EIATTR_KPARAM_INFO
	.align		4
.L_59:
        /*0018*/ 	.byte	0x04, 0x17
        /*001a*/ 	.short	(.L_61 - .L_60)
.L_60:
        /*001c*/ 	.word	0x00000000
        /*0020*/ 	.short	0x0001
        /*0022*/ 	.short	0x0008
        /*0024*/ 	.byte	0x00, 0xf5, 0x21, 0x00


	//----- nvinfo : EIATTR_KPARAM_INFO
	.align		4
.L_61:
        /*0028*/ 	.byte	0x04, 0x17
        /*002a*/ 	.short	(.L_63 - .L_62)
.L_62:
        /*002c*/ 	.word	0x00000000
        /*0030*/ 	.short	0x0000
        /*0032*/ 	.short	0x0000
        /*0034*/ 	.byte	0x00, 0xf5, 0x21, 0x00


	//----- nvinfo : EIATTR_SPARSE_MMA_MASK
	.align		4
.L_63:
        /*0038*/ 	.byte	0x03, 0x50
        /*003a*/ 	.short	0x0000


	//----- nvinfo : EIATTR_MAXREG_COUNT
	.align		4
        /*003c*/ 	.byte	0x03, 0x1b
        /*003e*/ 	.short	0x00ff


	//----- nvinfo : EIATTR_MERCURY_ISA_VERSION
	.align		4
        /*0040*/ 	.byte	0x03, 0x5f
        /*0042*/ 	.short	0x0101


	//----- nvinfo : EIATTR_VRC_CTA_INIT_COUNT
	.align		4
        /*0044*/ 	.byte	0x02, 0x4a
	.zero		1
	.zero		1


	//----- nvinfo : EIATTR_EXIT_INSTR_OFFSETS
	.align		4
        /*0048*/ 	.byte	0x04, 0x1c
        /*004a*/ 	.short	(.L_65 - .L_64)


	//   ....[0]....
.L_64:
        /*004c*/ 	.word	0x00000070


	//   ....[1]....
        /*0050*/ 	.word	0x00000190


	//----- nvinfo : EIATTR_CRS_STACK_SIZE
	.align		4
.L_65:
        /*0054*/ 	.byte	0x04, 0x1e
        /*0056*/ 	.short	(.L_67 - .L_66)
.L_66:
        /*0058*/ 	.word	0x00000000


	//----- nvinfo : EIATTR_CBANK_PARAM_SIZE
	.align		4
.L_67:
        /*005c*/ 	.byte	0x03, 0x19
        /*005e*/ 	.short	0x0018


	//----- nvinfo : EIATTR_PARAM_CBANK
	.align		4
        /*0060*/ 	.byte	0x04, 0x0a
        /*0062*/ 	.short	(.L_69 - .L_68)
	.align		4
.L_68:
        /*0064*/ 	.word	index@(.nv.constant0._Z3divPfS_S_)
        /*0068*/ 	.short	0x0380
        /*006a*/ 	.short	0x0018


	//----- nvinfo : EIATTR_SW_WAR
	.align		4
.L_69:
        /*006c*/ 	.byte	0x04, 0x36
        /*006e*/ 	.short	(.L_71 - .L_70)
.L_70:
        /*0070*/ 	.word	0x00000008
.L_71:


//--------------------- .nv.info._Z9vecMinVecPfS_S_ --------------------------
	.section	.nv.info._Z9vecMinVecPfS_S_,"",@"SHT_CUDA_INFO"
	.sectionflags	@""
	.align	4


	//----- nvinfo : EIATTR_CUDA_API_VERSION
	.align		4
        /*0000*/ 	.byte	0x04, 0x37
        /*0002*/ 	.short	(.L_73 - .L_72)
.L_72:
        /*0004*/ 	.word	0x00000082


	//----- nvinfo : EIATTR_KPARAM_INFO
	.align		4
.L_73:
        /*0008*/ 	.byte	0x04, 0x17
        /*000a*/ 	.short	(.L_75 - .L_74)
.L_74:
        /*000c*/ 	.word	0x00000000
        /*0010*/ 	.short	0x0002
        /*0012*/ 	.short	0x0010
        /*0014*/ 	.byte	0x00, 0xf5, 0x21, 0x00


	//----- nvinfo : EIATTR_KPARAM_INFO
	.align		4
.L_75:
        /*0018*/ 	.byte	0x04, 0x17
        /*001a*/ 	.short	(.L_77 - .L_76)
.L_76:
        /*001c*/ 	.word	0x00000000
        /*0020*/ 	.short	0x0001
        /*0022*/ 	.short	0x0008
        /*0024*/ 	.byte	0x00, 0xf5, 0x21, 0x00


	//----- nvinfo : EIATTR_KPARAM_INFO
	.align		4
.L_77:
        /*0028*/ 	.byte	0x04, 0x17
        /*002a*/ 	.short	(.L_79 - .L_78)
.L_78:
        /*002c*/ 	.word	0x00000000
        /*0030*/ 	.short	0x0000
        /*0032*/ 	.short	0x0000
        /*0034*/ 	.byte	0x00, 0xf5, 0x21, 0x00


	//----- nvinfo : EIATTR_SPARSE_MMA_MASK
	.align		4
.L_79:
        /*0038*/ 	.byte	0x03, 0x50
        /*003a*/ 	.short	0x0000


	//----- nvinfo : EIATTR_MAXREG_COUNT
	.align		4
        /*003c*/ 	.byte	0x03, 0x1b
        /*003e*/ 	.short	0x00ff


	//----- nvinfo : EIATTR_MERCURY_ISA_VERSION
	.align		4
        /*0040*/ 	.byte	0x03, 0x5f
        /*0042*/ 	.short	0x0101


	//----- nvinfo : EIATTR_VRC_CTA_INIT_COUNT
	.align		4
        /*0044*/ 	.byte	0x02, 0x4a
	.zero		1
	.zero		1


	//----- nvinfo : EIATTR_EXIT_INSTR_OFFSETS
	.align		4
        /*0048*/ 	.byte	0x04, 0x1c
        /*004a*/ 	.short	(.L_81 - .L_80)


	//   ....[0]....
.L_80:
        /*004c*/ 	.word	0x00000060


	//   ....[1]....
        /*0050*/ 	.word	0x00000120


	//----- nvinfo : EIATTR_CBANK_PARAM_SIZE
	.align		4
.L_81:
        /*0054*/ 	.byte	0x03, 0x19
        /*0056*/ 	.short	0x0018


	//----- nvinfo : EIATTR_PARAM_CBANK
	.align		4
        /*0058*/ 	.byte	0x04, 0x0a
        /*005a*/ 	.short	(.L_83 - .L_82)
	.align		4
.L_82:
        /*005c*/ 	.word	index@(.nv.constant0._Z9vecMinVecPfS_S_)
        /*0060*/ 	.short	0x0380
        /*0062*/ 	.short	0x0018


	//----- nvinfo : EIATTR_SW_WAR
	.align		4
.L_83:
        /*0064*/ 	.byte	0x04, 0x36
        /*0066*/ 	.short	(.L_85 - .L_84)
.L_84:
        /*0068*/ 	.word	0x00000008
.L_85:


//--------------------- .nv.info._Z10vecPlusVecPfS_S_ --------------------------
	.section	.nv.info._Z10vecPlusVecPfS_S_,"",@"SHT_CUDA_INFO"
	.sectionflags	@""
	.align	4


	//----- nvinfo : EIATTR_CUDA_API_VERSION
	.align		4
        /*0000*/ 	.byte	0x04, 0x37
        /*0002*/ 	.short	(.L_87 - .L_86)
.L_86:
        /*0004*/ 	.word	0x00000082


	//----- nvinfo : EIATTR_KPARAM_INFO
	.align		4
.L_87:
        /*0008*/ 	.byte	0x04, 0x17
        /*000a*/ 	.short	(.L_89 - .L_88)
.L_88:
        /*000c*/ 	.word	0x00000000
        /*0010*/ 	.short	0x0002
        /*0012*/ 	.short	0x0010
        /*0014*/ 	.byte	0x00, 0xf5, 0x21, 0x00


	//----- nvinfo : EIATTR_KPARAM_INFO
	.align		4
.L_89:
        /*0018*/ 	.byte	0x04, 0x17
        /*001a*/ 	.short	(.L_91 - .L_90)
.L_90:
        /*001c*/ 	.word	0x00000000
        /*0020*/ 	.short	0x0001
        /*0022*/ 	.short	0x0008
        /*0024*/ 	.byte	0x00, 0xf5, 0x21, 0x00


	//----- nvinfo : EIATTR_KPARAM_INFO
	.align		4
.L_91:
        /*0028*/ 	.byte	0x04, 0x17
        /*002a*/ 	.short	(.L_93 - .L_92)
.L_92:
        /*002c*/ 	.word	0x00000000
        /*0030*/ 	.short	0x0000
        /*0032*/ 	.short	0x0000
        /*0034*/ 	.byte	0x00, 0xf5, 0x21, 0x00


	//----- nvinfo : EIATTR_SPARSE_MMA_MASK
	.align		4
.L_93:
        /*0038*/ 	.byte	0x03, 0x50
        /*003a*/ 	.short	0x0000


	//----- nvinfo : EIATTR_MAXREG_COUNT
	.align		4
        /*003c*/ 	.byte	0x03, 0x1b
        /*003e*/ 	.short	0x00ff


	//----- nvinfo : EIATTR_MERCURY_ISA_VERSION
	.align		4
        /*0040*/ 	.byte	0x03, 0x5f
        /*0042*/ 	.short	0x0101


	//----- nvinfo : EIATTR_VRC_CTA_INIT_COUNT
	.align		4
        /*0044*/ 	.byte	0x02, 0x4a
	.zero		1
	.zero		1


	//----- nvinfo : EIATTR_EXIT_INSTR_OFFSETS
	.align		4
        /*0048*/ 	.byte	0x04, 0x1c
        /*004a*/ 	.short	(.L_95 - .L_94)


	//   ....[0]....
.L_94:
        /*004c*/ 	.word	0x00000060


	//   ....[1]....
        /*0050*/ 	.word	0x00000120


	//----- nvinfo : EIATTR_CBANK_PARAM_SIZE
	.align		4
.L_95:
        /*0054*/ 	.byte	0x03, 0x19
        /*0056*/ 	.short	0x0018


	//----- nvinfo : EIATTR_PARAM_CBANK
	.align		4
        /*0058*/ 	.byte	0x04, 0x0a
        /*005a*/ 	.short	(.L_97 - .L_96)
	.align		4
.L_96:
        /*005c*/ 	.word	index@(.nv.constant0._Z10vecPlusVecPfS_S_)
        /*0060*/ 	.short	0x0380
        /*0062*/ 	.short	0x0018


	//----- nvinfo : EIATTR_SW_WAR
	.align		4
.L_97:
        /*0064*/ 	.byte	0x04, 0x36
        /*0066*/ 	.short	(.L_99 - .L_98)
.L_98:
        /*0068*/ 	.word	0x00000008
.L_99:


//--------------------- .nv.info._Z10scalDotVecPfS_S_ --------------------------
	.section	.nv.info._Z10scalDotVecPfS_S_,"",@"SHT_CUDA_INFO"
	.sectionflags	@""
	.align	4


	//----- nvinfo : EIATTR_CUDA_API_VERSION
	.align		4
        /*0000*/ 	.byte	0x04, 0x37
        /*0002*/ 	.short	(.L_101 - .L_100)
.L_100:
        /*0004*/ 	.word	0x00000082


	//----- nvinfo : EIATTR_KPARAM_INFO
	.align		4
.L_101:
        /*0008*/ 	.byte	0x04, 0x17
        /*000a*/ 	.short	(.L_103 - .L_102)
.L_102:
        /*000c*/ 	.word	0x00000000
        /*0010*/ 	.short	0x0002
        /*0012*/ 	.short	0x0010
        /*0014*/ 	.byte	0x00, 0xf5, 0x21, 0x00


	//----- nvinfo : EIATTR_KPARAM_INFO
	.align		4
.L_103:
        /*0018*/ 	.byte	0x04, 0x17
        /*001a*/ 	.short	(.L_105 - .L_104)
.L_104:
        /*001c*/ 	.word	0x00000000
        /*0020*/ 	.short	0x0001
        /*0022*/ 	.short	0x0008
        /*0024*/ 	.byte	0x00, 0xf5, 0x21, 0x00


	//----- nvinfo : EIATTR_KPARAM_INFO
	.align		4
.L_105:
        /*0028*/ 	.byte	0x04, 0x17
        /*002a*/ 	.short	(.L_107 - .L_106)
.L_106:
        /*002c*/ 	.word	0x00000000
        /*0030*/ 	.short	0x0000
        /*0032*/ 	.short	0x0000
        /*0034*/ 	.byte	0x00, 0xf5, 0x21, 0x00


	//----- nvinfo : EIATTR_SPARSE_MMA_MASK
	.align		4
.L_107:
        /*0038*/ 	.byte	0x03, 0x50
        /*003a*/ 	.short	0x0000


	//----- nvinfo : EIATTR_MAXREG_COUNT
	.align		4
        /*003c*/ 	.byte	0x03, 0x1b
        /*003e*/ 	.short	0x00ff


	//----- nvinfo : EIATTR_MERCURY_ISA_VERSION
	.align		4
        /*0040*/ 	.byte	0x03, 0x5f
        /*0042*/ 	.short	0x0101


	//----- nvinfo : EIATTR_VRC_CTA_INIT_COUNT
	.align		4
        /*0044*/ 	.byte	0x02, 0x4a
	.zero		1
	.zero		1


	//----- nvinfo : EIATTR_EXIT_INSTR_OFFSETS
	.align		4
        /*0048*/ 	.byte	0x04, 0x1c
        /*004a*/ 	.short	(.L_109 - .L_108)


	//   ....[0]....
.L_108:
        /*004c*/ 	.word	0x00000060


	//   ....[1]....
        /*0050*/ 	.word	0x00000110


	//----- nvinfo : EIATTR_CBANK_PARAM_SIZE
	.align		4
.L_109:
        /*0054*/ 	.byte	0x03, 0x19
        /*0056*/ 	.short	0x0018


	//----- nvinfo : EIATTR_PARAM_CBANK
	.align		4
        /*0058*/ 	.byte	0x04, 0x0a
        /*005a*/ 	.short	(.L_111 - .L_110)
	.align		4
.L_110:
        /*005c*/ 	.word	index@(.nv.constant0._Z10scalDotVecPfS_S_)
        /*0060*/ 	.short	0x0380
        /*0062*/ 	.short	0x0018


	//----- nvinfo : EIATTR_SW_WAR
	.align		4
.L_111:
        /*0064*/ 	.byte	0x04, 0x36
        /*0066*/ 	.short	(.L_113 - .L_112)
.L_112:
        /*0068*/ 	.word	0x00000008
.L_113:


//--------------------- .nv.info._Z9vecDotVecPfS_S_ --------------------------
	.section	.nv.info._Z9vecDotVecPfS_S_,"",@"SHT_CUDA_INFO"
	.sectionflags	@""
	.align	4


	//----- nvinfo : EIATTR_CUDA_API_VERSION
	.align		4
        /*0000*/ 	.byte	0x04, 0x37
        /*0002*/ 	.short	(.L_115 - .L_114)
.L_114:
        /*0004*/ 	.word	0x00000082


	//----- nvinfo : EIATTR_KPARAM_INFO
	.align		4
.L_115:
        /*0008*/ 	.byte	0x04, 0x17
        /*000a*/ 	.short	(.L_117 - .L_116)
.L_116:
        /*000c*/ 	.word	0x00000000
        /*0010*/ 	.short	0x0002
        /*0012*/ 	.short	0x0010
        /*0014*/ 	.byte	0x00, 0xf5, 0x21, 0x00


	//----- nvinfo : EIATTR_KPARAM_INFO
	.align		4
.L_117:
        /*0018*/ 	.byte	0x04, 0x17
        /*001a*/ 	.short	(.L_119 - .L_118)
.L_118:
        /*001c*/ 	.word	0x00000000
        /*0020*/ 	.short	0x0001
        /*0022*/ 	.short	0x0008
        /*0024*/ 	.byte	0x00, 0xf5, 0x21, 0x00


	//----- nvinfo : EIATTR_KPARAM_INFO
	.align		4
.L_119:
        /*0028*/ 	.byte	0x04, 0x17
        /*002a*/ 	.short	(.L_121 - .L_120)
.L_120:
        /*002c*/ 	.word	0x00000000
        /*0030*/ 	.short	0x0000
        /*0032*/ 	.short	0x0000
        /*0034*/ 	.byte	0x00, 0xf5, 0x21, 0x00


	//----- nvinfo : EIATTR_SPARSE_MMA_MASK
	.align		4
.L_121:
        /*0038*/ 	.byte	0x03, 0x50
        /*003a*/ 	.short	0x0000


	//----- nvinfo : EIATTR_MAXREG_COUNT
	.align		4
        /*003c*/ 	.byte	0x03, 0x1b
        /*003e*/ 	.short	0x00ff


	//----- nvinfo : EIATTR_NUM_BARRIERS
	.align		4
        /*0040*/ 	.byte	0x02, 0x4c
        /*0042*/ 	.byte	0x01
	.zero		1


	//----- nvinfo : EIATTR_MERCURY_ISA_VERSION
	.align		4
        /*0044*/ 	.byte	0x03, 0x5f
        /*0046*/ 	.short	0x0101


	//----- nvinfo : EIATTR_VRC_CTA_INIT_COUNT
	.align		4
        /*0048*/ 	.byte	0x02, 0x4a
	.zero		1
	.zero		1


	//----- nvinfo : EIATTR_EXIT_INSTR_OFFSETS
	.align		4
        /*004c*/ 	.byte	0x04, 0x1c
        /*004e*/ 	.short	(.L_123 - .L_122)


	//   ....[0]....
.L_122:
        /*0050*/ 	.word	0x000002e0


	//   ....[1]....
        /*0054*/ 	.word	0x00000350


	//----- nvinfo : EIATTR_CRS_STACK_SIZE
	.align		4
.L_123:
        /*0058*/ 	.byte	0x04, 0x1e
        /*005a*/ 	.short	(.L_125 - .L_124)
.L_124:
        /*005c*/ 	.word	0x00000000


	//----- nvinfo : EIATTR_CBANK_PARAM_SIZE
	.align		4
.L_125:
        /*0060*/ 	.byte	0x03, 0x19
        /*0062*/ 	.short	0x0018


	//----- nvinfo : EIATTR_PARAM_CBANK
	.align		4
        /*0064*/ 	.byte	0x04, 0x0a
        /*0066*/ 	.short	(.L_127 - .L_126)
	.align		4
.L_126:
        /*0068*/ 	.word	index@(.nv.constant0._Z9vecDotVecPfS_S_)
        /*006c*/ 	.short	0x0380
        /*006e*/ 	.short	0x0018


	//----- nvinfo : EIATTR_SW_WAR
	.align		4
.L_127:
        /*0070*/ 	.byte	0x04, 0x36
        /*0072*/ 	.short	(.L_129 - .L_128)
.L_128:
        /*0074*/ 	.word	0x00000008
.L_129:


//--------------------- .nv.info._Z9matDotVecPfS_S_ --------------------------
	.section	.nv.info._Z9matDotVecPfS_S_,"",@"SHT_CUDA_INFO"
	.sectionflags	@""
	.align	4


	//----- nvinfo : EIATTR_CUDA_API_VERSION
	.align		4
        /*0000*/ 	.byte	0x04, 0x37
        /*0002*/ 	.short	(.L_131 - .L_130)
.L_130:
        /*0004*/ 	.word	0x00000082


	//----- nvinfo : EIATTR_KPARAM_INFO
	.align		4
.L_131:
        /*0008*/ 	.byte	0x04, 0x17
        /*000a*/ 	.short	(.L_133 - .L_132)
.L_132:
        /*000c*/ 	.word	0x00000000
        /*0010*/ 	.short	0x0002
        /*0012*/ 	.short	0x0010
        /*0014*/ 	.byte	0x00, 0xf5, 0x21, 0x00


	//----- nvinfo : EIATTR_KPARAM_INFO
	.align		4
.L_133:
        /*0018*/ 	.byte	0x04, 0x17
        /*001a*/ 	.short	(.L_135 - .L_134)
.L_134:
        /*001c*/ 	.word	0x00000000
        /*0020*/ 	.short	0x0001
        /*0022*/ 	.short	0x0008
        /*0024*/ 	.byte	0x00, 0xf5, 0x21, 0x00


	//----- nvinfo : EIATTR_KPARAM_INFO
	.align		4
.L_135:
        /*0028*/ 	.byte	0x04, 0x17
        /*002a*/ 	.short	(.L_137 - .L_136)
.L_136:
        /*002c*/ 	.word	0x00000000
        /*0030*/ 	.short	0x0000
        /*0032*/ 	.short	0x0000
        /*0034*/ 	.byte	0x00, 0xf5, 0x21, 0x00


	//----- nvinfo : EIATTR_SPARSE_MMA_MASK
	.align		4
.L_137:
        /*0038*/ 	.byte	0x03, 0x50
        /*003a*/ 	.short	0x0000


	//----- nvinfo : EIATTR_MAXREG_COUNT
	.align		4
        /*003c*/ 	.byte	0x03, 0x1b
        /*003e*/ 	.short	0x00ff


	//----- nvinfo : EIATTR_MERCURY_ISA_VERSION
	.align		4
        /*0040*/ 	.byte	0x03, 0x5f
        /*0042*/ 	.short	0x0101


	//----- nvinfo : EIATTR_VRC_CTA_INIT_COUNT
	.align		4
        /*0044*/ 	.byte	0x02, 0x4a
	.zero		1
	.zero		1


	//----- nvinfo : EIATTR_EXIT_INSTR_OFFSETS
	.align		4
        /*0048*/ 	.byte	0x04, 0x1c
        /*004a*/ 	.short	(.L_139 - .L_138)


	//   ....[0]....
.L_138:
        /*004c*/ 	.word	0x00000060


	//   ....[1]....
        /*0050*/ 	.word	0x00000180


	//----- nvinfo : EIATTR_CBANK_PARAM_SIZE
	.align		4
.L_139:
        /*0054*/ 	.byte	0x03, 0x19
        /*0056*/ 	.short	0x0018


	//----- nvinfo : EIATTR_PARAM_CBANK
	.align		4
        /*0058*/ 	.byte	0x04, 0x0a
        /*005a*/ 	.short	(.L_141 - .L_140)
	.align		4
.L_140:
        /*005c*/ 	.word	index@(.nv.constant0._Z9matDotVecPfS_S_)
        /*0060*/ 	.short	0x0380
        /*0062*/ 	.short	0x0018


	//----- nvinfo : EIATTR_SW_WAR
	.align		4
.L_141:
        /*0064*/ 	.byte	0x04, 0x36
        /*0066*/ 	.short	(.L_143 - .L_142)
.L_142:
        /*0068*/ 	.word	0x00000008
.L_143:


//--------------------- .nv.callgraph             --------------------------
	.section	.nv.callgraph,"",@"SHT_CUDA_CALLGRAPH"
	.align	4
	.sectionentsize	8
	.align		4
        /*0000*/ 	.word	0x00000000
	.align		4
        /*0004*/ 	.word	0xffffffff
	.align		4
        /*0008*/ 	.word	0x00000000
	.align		4
        /*000c*/ 	.word	0xfffffffe
	.align		4
        /*0010*/ 	.word	0x00000000
	.align		4
        /*0014*/ 	.word	0xfffffffd
	.align		4
        /*0018*/ 	.word	0x00000000
	.align		4
        /*001c*/ 	.word	0xfffffffc


//--------------------- .text._Z6vecCpyPfS_       --------------------------
	.section	.text._Z6vecCpyPfS_,"ax",@progbits
	.align	128
        .global         _Z6vecCpyPfS_
        .type           _Z6vecCpyPfS_,@function
        .size           _Z6vecCpyPfS_,(.L_x_24 - _Z6vecCpyPfS_)
        .other          _Z6vecCpyPfS_,@"STO_CUDA_ENTRY STV_DEFAULT"
_Z6vecCpyPfS_:
.text._Z6vecCpyPfS_:
[----:B------:R-:W-:Y:S01]  /*0000*/  LDC R1, c[0x0][0x37c] ;  /* 0x0000df00ff017b82 */ /* 0x000fe20000000800 */
[----:B------:R-:W0:Y:S07]  /*0010*/  S2R R0, SR_TID.X ;  /* 0x0000000000007919 */ /* 0x000e2e0000002100 */
[----:B------:R-:W0:Y:S08]  /*0020*/  S2UR UR4, SR_CTAID.X ;  /* 0x00000000000479c3 */ /* 0x000e300000002500 */
[----:B------:R-:W0:Y:S02]  /*0030*/  LDC R7, c[0x0][0x360] ;  /* 0x0000d800ff077b82 */ /* 0x000e240000000800 */
[----:B0-----:R-:W-:-:S05]  /*0040*/  IMAD R7, R7, UR4, R0 ;  /* 0x0000000407077c24 */ /* 0x001fca000f8e0200 */
[----:B------:R-:W-:-:S13]  /*0050*/  ISETP.GT.U32.AND P0, PT, R7, 0x2, PT ;  /* 0x000000020700780c */ /* 0x000fda0003f04070 */
[----:B------:R-:W-:Y:S05]  /*0060*/  @P0 EXIT ;  /* 0x000000000000094d */ /* 0x000fea0003800000 */
[----:B------:R-:W0:Y:S01]  /*0070*/  LDC.64 R2, c[0x0][0x380] ;  /* 0x0000e000ff027b82 */ /* 0x000e220000000a00 */
[----:B------:R-:W1:Y:S07]  /*0080*/  LDCU.64 UR4, c[0x0][0x358] ;  /* 0x00006b00ff0477ac */ /* 0x000e6e0008000a00 */
[----:B------:R-:W2:Y:S01]  /*0090*/  LDC.64 R4, c[0x0][0x388] ;  /* 0x0000e200ff047b82 */ /* 0x000ea20000000a00 */
[----:B0-----:R-:W-:-:S06]  /*00a0*/  IMAD.WIDE.U32 R2, R7, 0x4, R2 ;  /* 0x0000000407027825 */ /* 0x001fcc00078e0002 */
[----:B-1----:R-:W3:Y:S01]  /*00b0*/  LDG.E R3, desc[UR4][R2.64] ;  /* 0x0000000402037981 */ /* 0x002ee2000c1e1900 */
[----:B--2---:R-:W-:-:S05]  /*00c0*/  IMAD.WIDE.U32 R4, R7, 0x4, R4 ;  /* 0x0000000407047825 */ /* 0x004fca00078e0004 */
[----:B---3--:R-:W-:Y:S01]  /*00d0*/  STG.E desc[UR4][R4.64], R3 ;  /* 0x0000000304007986 */ /* 0x008fe2000c101904 */
[----:B------:R-:W-:Y:S05]  /*00e0*/  EXIT ;  /* 0x000000000000794d */ /* 0x000fea0003800000 */
.L_x_0:
[----:B------:R-:W-:-:S00]  /*00f0*/  BRA `(.L_x_0) ;  /* 0xfffffffc00fc7947 */ /* 0x000fc0000383ffff */
[----:B------:R-:W-:-:S00]  /*0100*/  NOP ;  /* 0x0000000000007918 */ /* 0x000fc00000000000 */
[----:B------:R-:W-:-:S00]  /*0110*/  NOP ;  /* 0x0000000000007918 */ /* 0x000fc00000000000 */
[----:B------:R-:W-:-:S00]  /*0120*/  NOP ;  /* 0x0000000000007918 */ /* 0x000fc00000000000 */
[----:B------:R-:W-:-:S00]  /*0130*/  NOP ;  /* 0x0000000000007918 */ /* 0x000fc00000000000 */
[----:B------:R-:W-:-:S00]  /*0140*/  NOP ;  /* 0x0000000000007918 */ /* 0x000fc00000000000 */
[----:B------:R-:W-:-:S00]  /*0150*/  NOP ;  /* 0x0000000000007918 */ /* 0x000fc00000000000 */
[----:B------:R-:W-:-:S00]  /*0160*/  NOP ;  /* 0x0000000000007918 */ /* 0x000fc00000000000 */
[----:B------:R-:W-:-:S00]  /*0170*/  NOP ;  /* 0x0000000000007918 */ /* 0x000fc00000000000 */
.L_x_24:


//--------------------- .text._Z3divPfS_S_        --------------------------
	.section	.text._Z3divPfS_S_,"ax",@progbits
	.align	128
        .global         _Z3divPfS_S_
        .type           _Z3divPfS_S_,@function
        .size           _Z3divPfS_S_,(.L_x_23 - _Z3divPfS_S_)
        .other          _Z3divPfS_S_,@"STO_CUDA_ENTRY STV_DEFAULT"
_Z3divPfS_S_:
.text._Z3divPfS_S_:
[----:B------:R-:W-:Y:S01]  /*0000*/  LDC R1, c[0x0][0x37c] ;  /* 0x0000df00ff017b82 */ /* 0x000fe20000000800 */
[----:B------:R-:W0:Y:S07]  /*0010*/  S2R R0, SR_TID.X ;  /* 0x0000000000007919 */ /* 0x000e2e0000002100 */
[----:B------:R-:W1:Y:S01]  /*0020*/  S2UR UR4, SR_CTAID.X ;  /* 0x00000000000479c3 */ /* 0x000e620000002500 */
[----:B------:R-:W1:Y:S02]  /*0030*/  LDCU UR5, c[0x0][0x360] ;  /* 0x00006c00ff0577ac */ /* 0x000e640008000800 */
[----:B-1----:R-:W-:Y:S01]  /*0040*/  UIMAD UR4, UR4, UR5, URZ ;  /* 0x00000005040472a4 */ /* 0x002fe2000f8e02ff */
[----:B0-----:R-:W-:-:S05]  /*0050*/  IMAD.MOV R0, RZ, RZ, -R0 ;  /* 0x000000ffff007224 */ /* 0x001fca00078e0a00 */
[----:B------:R-:W-:-:S13]  /*0060*/  ISETP.NE.AND P0, PT, R0, UR4, PT ;  /* 0x0000000400007c0c */ /* 0x000fda000bf05270 */
[----:B------:R-:W-:Y:S05]  /*0070*/  @P0 EXIT ;  /* 0x000000000000094d */ /* 0x000fea0003800000 */
[----:B------:R-:W0:Y:S01]  /*0080*/  LDC.64 R4, c[0x0][0x388] ;  /* 0x0000e200ff047b82 */ /* 0x000e220000000a00 */
[----:B------:R-:W0:Y:S07]  /*0090*/  LDCU.64 UR4, c[0x0][0x358] ;  /* 0x00006b00ff0477ac */ /* 0x000e2e0008000a00 */
[----:B------:R-:W1:Y:S01]  /*00a0*/  LDC.64 R2, c[0x0][0x380] ;  /* 0x0000e000ff027b82 */ /* 0x000e620000000a00 */
[----:B0-----:R-:W2:Y:S04]  /*00b0*/  LDG.E R5, desc[UR4][R4.64] ;  /* 0x0000000404057981 */ /* 0x001ea8000c1e1900 */
[----:B-1----:R-:W3:Y:S01]  /*00c0*/  LDG.E R0, desc[UR4][R2.64] ;  /* 0x0000000402007981 */ /* 0x002ee2000c1e1900 */
[----:B--2---:R-:W0:Y:S08]  /*00d0*/  MUFU.RCP R6, R5 ;  /* 0x0000000500067308 */ /* 0x004e300000001000 */
[----:B---3--:R-:W1:Y:S01]  /*00e0*/  FCHK P0, R0, R5 ;  /* 0x0000000500007302 */ /* 0x008e620000000000 */
[----:B0-----:R-:W-:-:S04]  /*00f0*/  FFMA R7, -R5, R6, 1 ;  /* 0x3f80000005077423 */ /* 0x001fc80000000106 */
[----:B------:R-:W-:-:S04]  /*0100*/  FFMA R7, R6, R7, R6 ;  /* 0x0000000706077223 */ /* 0x000fc80000000006 */
[----:B------:R-:W-:-:S04]  /*0110*/  FFMA R6, R0, R7, RZ ;  /* 0x0000000700067223 */ /* 0x000fc800000000ff */
[----:B------:R-:W-:-:S04]  /*0120*/  FFMA R8, -R5, R6, R0 ;  /* 0x0000000605087223 */ /* 0x000fc80000000100 */
[----:B------:R-:W-:Y:S01]  /*0130*/  FFMA R7, R7, R8, R6 ;  /* 0x0000000807077223 */ /* 0x000fe20000000006 */
[----:B-1----:R-:W-:Y:S06]  /*0140*/  @!P0 BRA `(.L_x_1) ;  /* 0x0000000000088947 */ /* 0x002fec0003800000 */
[----:B------:R-:W-:-:S07]  /*0150*/  MOV R2, 0x170 ;  /* 0x0000017000027802 */ /* 0x000fce0000000f00 */
[----:B------:R-:W-:Y:S05]  /*0160*/  CALL.REL.NOINC `($__internal_0_$__cuda_sm3x_div_rn_noftz_f32_slowpath) ;  /* 0x00000000000c7944 */ /* 0x000fea0003c00000 */
.L_x_1:
[----:B------:R-:W0:Y:S02]  /*0170*/  LDC.64 R2, c[0x0][0x390] ;  /* 0x0000e400ff027b82 */ /* 0x000e240000000a00 */
[----:B0-----:R-:W-:Y:S01]  /*0180*/  STG.E desc[UR4][R2.64], R7 ;  /* 0x0000000702007986 */ /* 0x001fe2000c101904 */
[----:B------:R-:W-:Y:S05]  /*0190*/  EXIT ;  /* 0x000000000000794d */ /* 0x000fea0003800000 */
        .weak           $__internal_0_$__cuda_sm3x_div_rn_noftz_f32_slowpath
        .type           $__internal_0_$__cuda_sm3x_div_rn_noftz_f32_slowpath,@function
        .size           $__internal_0_$__cuda_sm3x_div_rn_noftz_f32_slowpath,(.L_x_23 - $__internal_0_$__cuda_sm3x_div_rn_noftz_f32_slowpath)
$__internal_0_$__cuda_sm3x_div_rn_noftz_f32_slowpath:
[----:B------:R-:W-:Y:S01]  /*01a0*/  SHF.R.U32.HI R4, RZ, 0x17, R5 ;  /* 0x00000017ff047819 */ /* 0x000fe20000011605 */
[--C-:B------:R-:W-:Y:S01]  /*01b0*/  IMAD.MOV.U32 R7, RZ, RZ, R0.reuse ;  /* 0x000000ffff077224 */ /* 0x100fe200078e0000 */
[----:B------:R-:W-:Y:S02]  /*01c0*/  SHF.R.U32.HI R3, RZ, 0x17, R0 ;  /* 0x00000017ff037819 */ /* 0x000fe40000011600 */
[----:B------:R-:W-:Y:S02]  /*01d0*/  LOP3.LUT R6, R4, 0xff, RZ, 0xc0, !PT ;  /* 0x000000ff04067812 */ /* 0x000fe400078ec0ff */
[----:B------:R-:W-:-:S03]  /*01e0*/  LOP3.LUT R4, R3, 0xff, RZ, 0xc0, !PT ;  /* 0x000000ff03047812 */ /* 0x000fc600078ec0ff */
[----:B------:R-:W-:Y:S02]  /*01f0*/  VIADD R10, R6, 0xffffffff ;  /* 0xffffffff060a7836 */ /* 0x000fe40000000000 */
[----:B------:R-:W-:-:S03]  /*0200*/  VIADD R9, R4, 0xffffffff ;  /* 0xffffffff04097836 */ /* 0x000fc60000000000 */
[----:B------:R-:W-:-:S04]  /*0210*/  ISETP.GT.U32.AND P0, PT, R10, 0xfd, PT ;  /* 0x000000fd0a00780c */ /* 0x000fc80003f04070 */
[----:B------:R-:W-:-:S13]  /*0220*/  ISETP.GT.U32.OR P0, PT, R9, 0xfd, P0 ;  /* 0x000000fd0900780c */ /* 0x000fda0000704470 */
[----:B------:R-:W-:Y:S01]  /*0230*/  @!P0 IMAD.MOV.U32 R8, RZ, RZ, RZ ;  /* 0x000000ffff088224 */ /* 0x000fe200078e00ff */
[----:B------:R-:W-:Y:S06]  /*0240*/  @!P0 BRA `(.L_x_2) ;  /* 0x0000000000608947 */ /* 0x000fec0003800000 */
[----:B------:R-:W-:Y:S01]  /*0250*/  FSETP.GTU.FTZ.AND P0, PT, |R0|, +INF , PT ;  /* 0x7f8000000000780b */ /* 0x000fe20003f1c200 */
[----:B------:R-:W-:Y:S01]  /*0260*/  IMAD.MOV.U32 R3, RZ, RZ, R5 ;  /* 0x000000ffff037224 */ /* 0x000fe200078e0005 */
[----:B------:R-:W-:-:S04]  /*0270*/  FSETP.GTU.FTZ.AND P1, PT, |R5|, +INF , PT ;  /* 0x7f8000000500780b */ /* 0x000fc80003f3c200 */
[----:B------:R-:W-:-:S13]  /*0280*/  PLOP3.LUT P0, PT, P0, P1, PT, 0xf8, 0x8f ;  /* 0x00000000008f781c */ /* 0x000fda0000703f70 */
[----:B------:R-:W-:Y:S05]  /*0290*/  @P0 BRA `(.L_x_3) ;  /* 0x0000000400440947 */ /* 0x000fea0003800000 */
[----:B------:R-:W-:-:S13]  /*02a0*/  LOP3.LUT P0, RZ, R5, 0x7fffffff, R7, 0xc8, !PT ;  /* 0x7fffffff05ff7812 */ /* 0x000fda000780c807 */
[----:B------:R-:W-:Y:S05]  /*02b0*/  @!P0 BRA `(.L_x_4) ;  /* 0x0000000400348947 */ /* 0x000fea0003800000 */
[C---:B------:R-:W-:Y:S02]  /*02c0*/  FSETP.NEU.FTZ.AND P2, PT, |R0|.reuse, +INF , PT ;  /* 0x7f8000000000780b */ /* 0x040fe40003f5d200 */
[----:B------:R-:W-:Y:S02]  /*02d0*/  FSETP.NEU.FTZ.AND P1, PT, |R3|, +INF , PT ;  /* 0x7f8000000300780b */ /* 0x000fe40003f3d200 */
[----:B------:R-:W-:-:S11]  /*02e0*/  FSETP.NEU.FTZ.AND P0, PT, |R0|, +INF , PT ;  /* 0x7f8000000000780b */ /* 0x000fd60003f1d200 */
[----:B------:R-:W-:Y:S05]  /*02f0*/  @!P1 BRA !P2, `(.L_x_4) ;  /* 0x0000000400249947 */ /* 0x000fea0005000000 */
[----:B------:R-:W-:-:S04]  /*0300*/  LOP3.LUT P2, RZ, R7, 0x7fffffff, RZ, 0xc0, !PT ;  /* 0x7fffffff07ff7812 */ /* 0x000fc8000784c0ff */
[----:B------:R-:W-:-:S13]  /*0310*/  PLOP3.LUT P1, PT, P1, P2, PT, 0x2f, 0xf2 ;  /* 0x0000000000f2781c */ /* 0x000fda0000f24577 */
[----:B------:R-:W-:Y:S05]  /*0320*/  @P1 BRA `(.L_x_5) ;  /* 0x0000000400101947 */ /* 0x000fea0003800000 */
[----:B------:R-:W-:-:S04]  /*0330*/  LOP3.LUT P1, RZ, R5, 0x7fffffff, RZ, 0xc0, !PT ;  /* 0x7fffffff05ff7812 */ /* 0x000fc8000782c0ff */
[----:B------:R-:W-:-:S13]  /*0340*/  PLOP3.LUT P0, PT, P0, P1, PT, 0x2f, 0xf2 ;  /* 0x0000000000f2781c */ /* 0x000fda0000702577 */
[----:B------:R-:W-:Y:S05]  /*0350*/  @P0 BRA `(.L_x_6) ;  /* 0x0000000000f80947 */ /* 0x000fea0003800000 */
[----:B------:R-:W-:Y:S02]  /*0360*/  ISETP.GE.AND P0, PT, R9, RZ, PT ;  /* 0x000000ff0900720c */ /* 0x000fe40003f06270 */
[----:B------:R-:W-:-:S11]  /*0370*/  ISETP.GE.AND P1, PT, R10, RZ, PT ;  /* 0x000000ff0a00720c */ /* 0x000fd60003f26270 */
[----:B------:R-:W-:Y:S02]  /*0380*/  @P0 IMAD.MOV.U32 R8, RZ, RZ, RZ ;  /* 0x000000ffff080224 */ /* 0x000fe400078e00ff */
[----:B------:R-:W-:Y:S01]  /*0390*/  @!P0 FFMA R7, R0, 1.84467440737095516160e+19, RZ ;  /* 0x5f80000000078823 */ /* 0x000fe200000000ff */
[----:B------:R-:W-:Y:S02]  /*03a0*/  @!P0 IMAD.MOV.U32 R8, RZ, RZ, -0x40 ;  /* 0xffffffc0ff088424 */ /* 0x000fe400078e00ff */
[----:B------:R-:W-:Y:S02]  /*03b0*/  @!P1 FFMA R5, R3, 1.84467440737095516160e+19, RZ ;  /* 0x5f80000003059823 */ /* 0x000fe400000000ff */
[----:B------:R-:W-:-:S07]  /*03c0*/  @!P1 VIADD R8, R8, 0x40 ;  /* 0x0000004008089836 */ /* 0x000fce0000000000 */
.L_x_2:
[----:B------:R-:W-:Y:S01]  /*03d0*/  LEA R0, R6, 0xc0800000, 0x17 ;  /* 0xc080000006007811 */ /* 0x000fe200078eb8ff */
[----:B------:R-:W-:-:S04]  /*03e0*/  VIADD R4, R4, 0xffffff81 ;  /* 0xffffff8104047836 */ /* 0x000fc80000000000 */
[----:B------:R-:W-:Y:S02]  /*03f0*/  IMAD.IADD R5, R5, 0x1, -R0 ;  /* 0x0000000105057824 */ /* 0x000fe400078e0a00 */
[----:B------:R-:W-:Y:S02]  /*0400*/  IMAD R0, R4, -0x800000, R7 ;  /* 0xff80000004007824 */ /* 0x000fe400078e0207 */
[----:B------:R-:W0:Y:S01]  /*0410*/  MUFU.RCP R3, R5 ;  /* 0x0000000500037308 */ /* 0x000e220000001000 */
[----:B------:R-:W-:-:S04]  /*0420*/  FADD.FTZ R9, -R5, -RZ ;  /* 0x800000ff05097221 */ /* 0x000fc80000010100 */
[----:B0-----:R-:W-:-:S04]  /*0430*/  FFMA R10, R3, R9, 1 ;  /* 0x3f800000030a7423 */ /* 0x001fc80000000009 */
[----:B------:R-:W-:-:S04]  /*0440*/  FFMA R12, R3, R10, R3 ;  /* 0x0000000a030c7223 */ /* 0x000fc80000000003 */
[----:B------:R-:W-:-:S04]  /*0450*/  FFMA R3, R0, R12, RZ ;  /* 0x0000000c00037223 */ /* 0x000fc800000000ff */
[----:B------:R-:W-:-:S04]  /*0460*/  FFMA R10, R9, R3, R0 ;  /* 0x00000003090a7223 */ /* 0x000fc80000000000 */
[----:B------:R-:W-:Y:S01]  /*0470*/  FFMA R11, R12, R10, R3 ;  /* 0x0000000a0c0b7223 */ /* 0x000fe20000000003 */
[----:B------:R-:W-:-:S03]  /*0480*/  IADD3 R3, PT, PT, R4, 0x7f, -R6 ;  /* 0x0000007f04037810 */ /* 0x000fc60007ffe806 */
[----:B------:R-:W-:Y:S02]  /*0490*/  FFMA R10, R9, R11, R0 ;  /* 0x0000000b090a7223 */ /* 0x000fe40000000000 */
[----:B------:R-:W-:Y:S02]  /*04a0*/  IMAD.IADD R3, R3, 0x1, R8 ;  /* 0x0000000103037824 */ /* 0x000fe400078e0208 */
[----:B------:R-:W-:-:S05]  /*04b0*/  FFMA R7, R12, R10, R11 ;  /* 0x0000000a0c077223 */ /* 0x000fca000000000b */
[----:B------:R-:W-:-:S04]  /*04c0*/  SHF.R.U32.HI R0, RZ, 0x17, R7 ;  /* 0x00000017ff007819 */ /* 0x000fc80000011607 */
[----:B------:R-:W-:-:S05]  /*04d0*/  LOP3.LUT R0, R0, 0xff, RZ, 0xc0, !PT ;  /* 0x000000ff00007812 */ /* 0x000fca00078ec0ff */
[----:B------:R-:W-:-:S04]  /*04e0*/  IMAD.IADD R6, R0, 0x1, R3 ;  /* 0x0000000100067824 */ /* 0x000fc800078e0203 */
[----:B------:R-:W-:-:S05]  /*04f0*/  VIADD R0, R6, 0xffffffff ;  /* 0xffffffff06007836 */ /* 0x000fca0000000000 */
[----:B------:R-:W-:-:S13]  /*0500*/  ISETP.GE.U32.AND P0, PT, R0, 0xfe, PT ;  /* 0x000000fe0000780c */ /* 0x000fda0003f06070 */
[----:B------:R-:W-:Y:S05]  /*0510*/  @!P0 BRA `(.L_x_7) ;  /* 0x0000000000808947 */ /* 0x000fea0003800000 */
[----:B------:R-:W-:-:S13]  /*0520*/  ISETP.GT.AND P0, PT, R6, 0xfe, PT ;  /* 0x000000fe0600780c */ /* 0x000fda0003f04270 */
[----:B------:R-:W-:Y:S05]  /*0530*/  @P0 BRA `(.L_x_8) ;  /* 0x00000000006c0947 */ /* 0x000fea0003800000 */
[----:B------:R-:W-:-:S13]  /*0540*/  ISETP.GE.AND P0, PT, R6, 0x1, PT ;  /* 0x000000010600780c */ /* 0x000fda0003f06270 */
[----:B------:R-:W-:Y:S05]  /*0550*/  @P0 BRA `(.L_x_9) ;  /* 0x0000000000980947 */ /* 0x000fea0003800000 */
[----:B------:R-:W-:Y:S02]  /*0560*/  ISETP.GE.AND P0, PT, R6, -0x18, PT ;  /* 0xffffffe80600780c */ /* 0x000fe40003f06270 */
[----:B------:R-:W-:-:S11]  /*0570*/  LOP3.LUT R7, R7, 0x80000000, RZ, 0xc0, !PT ;  /* 0x8000000007077812 */ /* 0x000fd600078ec0ff */
[----:B------:R-:W-:Y:S05]  /*0580*/  @!P0 BRA `(.L_x_9) ;  /* 0x00000000008c8947 */ /* 0x000fea0003800000 */
[-CC-:B------:R-:W-:Y:S01]  /*0590*/  FFMA.RZ R0, R12, R10.reuse, R11.reuse ;  /* 0x0000000a0c007223 */ /* 0x180fe2000000c00b */
[----:B------:R-:W-:Y:S02]  /*05a0*/  VIADD R5, R6, 0x20 ;  /* 0x0000002006057836 */ /* 0x000fe40000000000 */
[-CC-:B------:R-:W-:Y:S01]  /*05b0*/  FFMA.RM R3, R12, R10.reuse, R11.reuse ;  /* 0x0000000a0c037223 */ /* 0x180fe2000000400b */
[----:B------:R-:W-:Y:S02]  /*05c0*/  ISETP.NE.AND P2, PT, R6, RZ, PT ;  /* 0x000000ff0600720c */ /* 0x000fe40003f45270 */
[----:B------:R-:W-:Y:S01]  /*05d0*/  LOP3.LUT R4, R0, 0x7fffff, RZ, 0xc0, !PT ;  /* 0x007fffff00047812 */ /* 0x000fe200078ec0ff */
[----:B------:R-:W-:Y:S01]  /*05e0*/  FFMA.RP R0, R12, R10, R11 ;  /* 0x0000000a0c007223 */ /* 0x000fe2000000800b */
[----:B------:R-:W-:Y:S01]  /*05f0*/  ISETP.NE.AND P1, PT, R6, RZ, PT ;  /* 0x000000ff0600720c */ /* 0x000fe20003f25270 */
[----:B------:R-:W-:Y:S01]  /*0600*/  IMAD.MOV R6, RZ, RZ, -R6 ;  /* 0x000000ffff067224 */ /* 0x000fe200078e0a06 */
[----:B------:R-:W-:-:S02]  /*0610*/  LOP3.LUT R4, R4, 0x800000, RZ, 0xfc, !PT ;  /* 0x0080000004047812 */ /* 0x000fc400078efcff */
[----:B------:R-:W-:Y:S02]  /*0620*/  FSETP.NEU.FTZ.AND P0, PT, R0, R3, PT ;  /* 0x000000030000720b */ /* 0x000fe40003f1d000 */
[----:B------:R-:W-:Y:S02]  /*0630*/  SHF.L.U32 R5, R4, R5, RZ ;  /* 0x0000000504057219 */ /* 0x000fe400000006ff */
[----:B------:R-:W-:Y:S02]  /*0640*/  SEL R3, R6, RZ, P2 ;  /* 0x000000ff06037207 */ /* 0x000fe40001000000 */
[----:B------:R-:W-:Y:S02]  /*0650*/  ISETP.NE.AND P1, PT, R5, RZ, P1 ;  /* 0x000000ff0500720c */ /* 0x000fe40000f25270 */
[----:B------:R-:W-:Y:S02]  /*0660*/  SHF.R.U32.HI R3, RZ, R3, R4 ;  /* 0x00000003ff037219 */ /* 0x000fe40000011604 */
[----:B------:R-:W-:-:S02]  /*0670*/  PLOP3.LUT P0, PT, P0, P1, PT, 0xf8, 0x8f ;  /* 0x00000000008f781c */ /* 0x000fc40000703f70 */
[----:B------:R-:W-:Y:S02]  /*0680*/  SHF.R.U32.HI R5, RZ, 0x1, R3 ;  /* 0x00000001ff057819 */ /* 0x000fe40000011603 */
[----:B------:R-:W-:-:S04]  /*0690*/  SEL R0, RZ, 0x1, !P0 ;  /* 0x00000001ff007807 */ /* 0x000fc80004000000 */
[----:B------:R-:W-:-:S04]  /*06a0*/  LOP3.LUT R0, R0, 0x1, R5, 0xf8, !PT ;  /* 0x0000000100007812 */ /* 0x000fc800078ef805 */
[----:B------:R-:W-:-:S05]  /*06b0*/  LOP3.LUT R0, R0, R3, RZ, 0xc0, !PT ;  /* 0x0000000300007212 */ /* 0x000fca00078ec0ff */
[----:B------:R-:W-:-:S05]  /*06c0*/  IMAD.IADD R0, R5, 0x1, R0 ;  /* 0x0000000105007824 */ /* 0x000fca00078e0200 */
[----:B------:R-:W-:Y:S01]  /*06d0*/  LOP3.LUT R7, R0, R7, RZ, 0xfc, !PT ;  /* 0x0000000700077212 */ /* 0x000fe200078efcff */
[----:B------:R-:W-:Y:S06]  /*06e0*/  BRA `(.L_x_9) ;  /* 0x0000000000347947 */ /* 0x000fec0003800000 */
.L_x_8:
[----:B------:R-:W-:-:S04]  /*06f0*/  LOP3.LUT R7, R7, 0x80000000, RZ, 0xc0, !PT ;  /* 0x8000000007077812 */ /* 0x000fc800078ec0ff */
[----:B------:R-:W-:Y:S01]  /*0700*/  LOP3.LUT R7, R7, 0x7f800000, RZ, 0xfc, !PT ;  /* 0x7f80000007077812 */ /* 0x000fe200078efcff */
[----:B------:R-:W-:Y:S06]  /*0710*/  BRA `(.L_x_9) ;  /* 0x0000000000287947 */ /* 0x000fec0003800000 */
.L_x_7:
[----:B------:R-:W-:Y:S01]  /*0720*/  IMAD R7, R3, 0x800000, R7 ;  /* 0x0080000003077824 */ /* 0x000fe200078e0207 */
[----:B------:R-:W-:Y:S06]  /*0730*/  BRA `(.L_x_9) ;  /* 0x0000000000207947 */ /* 0x000fec0003800000 */
.L_x_6:
[----:B------:R-:W-:-:S04]  /*0740*/  LOP3.LUT R7, R5, 0x80000000, R7, 0x48, !PT ;  /* 0x8000000005077812 */ /* 0x000fc800078e4807 */
[----:B------:R-:W-:Y:S01]  /*0750*/  LOP3.LUT R7, R7, 0x7f800000, RZ, 0xfc, !PT ;  /* 0x7f80000007077812 */ /* 0x000fe200078efcff */
[----:B------:R-:W-:Y:S06]  /*0760*/  BRA `(.L_x_9) ;  /* 0x0000000000147947 */ /* 0x000fec0003800000 */
.L_x_5:
[----:B------:R-:W-:Y:S01]  /*0770*/  LOP3.LUT R7, R5, 0x80000000, R7, 0x48, !PT ;  /* 0x8000000005077812 */ /* 0x000fe200078e4807 */
[----:B------:R-:W-:Y:S06]  /*0780*/  BRA `(.L_x_9) ;  /* 0x00000000000c7947 */ /* 0x000fec0003800000 */
.L_x_4:
[----:B------:R-:W0:Y:S01]  /*0790*/  MUFU.RSQ R7, -QNAN ;  /* 0xffc0000000077908 */ /* 0x000e220000001400 */
[----:B------:R-:W-:Y:S05]  /*07a0*/  BRA `(.L_x_9) ;  /* 0x0000000000047947 */ /* 0x000fea0003800000 */
.L_x_3:
[----:B------:R-:W-:-:S07]  /*07b0*/  FADD.FTZ R7, R0, R3 ;  /* 0x0000000300077221 */ /* 0x000fce0000010000 */
.L_x_9:
[----:B------:R-:W-:-:S04]  /*07c0*/  IMAD.MOV.U32 R3, RZ, RZ, 0x0 ;  /* 0x00000000ff037424 */ /* 0x000fc800078e00ff */
[----:B0-----:R-:W-:Y:S05]  /*07d0*/  RET.REL.NODEC R2 `(_Z3divPfS_S_) ;  /* 0xfffffff802087950 */ /* 0x001fea0003c3ffff */
.L_x_10:
        /* <DEDUP_REMOVED lines=10> */
.L_x_23:


//--------------------- .text._Z9vecMinVecPfS_S_  --------------------------
	.section	.text._Z9vecMinVecPfS_S_,"ax",@progbits
	.align	128
        .global         _Z9vecMinVecPfS_S_
        .type           _Z9vecMinVecPfS_S_,@function
        .size           _Z9vecMinVecPfS_S_,(.L_x_26 - _Z9vecMinVecPfS_S_)
        .other          _Z9vecMinVecPfS_S_,@"STO_CUDA_ENTRY STV_DEFAULT"
_Z9vecMinVecPfS_S_:
.text._Z9vecMinVecPfS_S_:
        /* <DEDUP_REMOVED lines=9> */
[----:B------:R-:W2:Y:S08]  /*0090*/  LDC.64 R4, c[0x0][0x388] ;  /* 0x0000e200ff047b82 */ /* 0x000eb00000000a00 */
[----:B------:R-:W3:Y:S01]  /*00a0*/  LDC.64 R6, c[0x0][0x390] ;  /* 0x0000e400ff067b82 */ /* 0x000ee20000000a00 */
[----:B0-----:R-:W-:-:S06]  /*00b0*/  IMAD.WIDE.U32 R2, R9, 0x4, R2 ;  /* 0x0000000409027825 */ /* 0x001fcc00078e0002 */
[----:B-1----:R-:W4:Y:S01]  /*00c0*/  LDG.E R2, desc[UR4][R2.64] ;  /* 0x0000000402027981 */ /* 0x002f22000c1e1900 */
[----:B--2---:R-:W-:-:S06]  /*00d0*/  IMAD.WIDE.U32 R4, R9, 0x4, R4 ;  /* 0x0000000409047825 */ /* 0x004fcc00078e0004 */
[----:B------:R-:W4:Y:S01]  /*00e0*/  LDG.E R5, desc[UR4][R4.64] ;  /* 0x0000000404057981 */ /* 0x000f22000c1e1900 */
[----:B---3--:R-:W-:-:S04]  /*00f0*/  IMAD.WIDE.U32 R6, R9, 0x4, R6 ;  /* 0x0000000409067825 */ /* 0x008fc800078e0006 */
[----:B----4-:R-:W-:-:S05]  /*0100*/  FADD R9, R2, -R5 ;  /* 0x8000000502097221 */ /* 0x010fca0000000000 */
[----:B------:R-:W-:Y:S01]  /*0110*/  STG.E desc[UR4][R6.64], R9 ;  /* 0x0000000906007986 */ /* 0x000fe2000c101904 */
[----:B------:R-:W-:Y:S05]  /*0120*/  EXIT ;  /* 0x000000000000794d */ /* 0x000fea0003800000 */
.L_x_11:
        /* <DEDUP_REMOVED lines=13> */
.L_x_26:


//--------------------- .text._Z10vecPlusVecPfS_S_ --------------------------
	.section	.text._Z10vecPlusVecPfS_S_,"ax",@progbits
	.align	128
        .global         _Z10vecPlusVecPfS_S_
        .type           _Z10vecPlusVecPfS_S_,@function
        .size           _Z10vecPlusVecPfS_S_,(.L_x_27 - _Z10vecPlusVecPfS_S_)
        .other          _Z10vecPlusVecPfS_S_,@"STO_CUDA_ENTRY STV_DEFAULT"
_Z10vecPlusVecPfS_S_:
.text._Z10vecPlusVecPfS_S_:
        /* <DEDUP_REMOVED lines=16> */
[----:B----4-:R-:W-:-:S05]  /*0100*/  FADD R9, R2, R5 ;  /* 0x0000000502097221 */ /* 0x010fca0000000000 */
[----:B------:R-:W-:Y:S01]  /*0110*/  STG.E desc[UR4][R6.64], R9 ;  /* 0x0000000906007986 */ /* 0x000fe2000c101904 */
[----:B------:R-:W-:Y:S05]  /*0120*/  EXIT ;  /* 0x000000000000794d */ /* 0x000fea0003800000 */
.L_x_12:
        /* <DEDUP_REMOVED lines=13> */
.L_x_27:


//--------------------- .text._Z10scalDotVecPfS_S_ --------------------------
	.section	.text._Z10scalDotVecPfS_S_,"ax",@progbits
	.align	128
        .global         _Z10scalDotVecPfS_S_
        .type           _Z10scalDotVecPfS_S_,@function
        .size           _Z10scalDotVecPfS_S_,(.L_x_28 - _Z10scalDotVecPfS_S_)
        .other          _Z10scalDotVecPfS_S_,@"STO_CUDA_ENTRY STV_DEFAULT"
_Z10scalDotVecPfS_S_:
.text._Z10scalDotVecPfS_S_:
        /* <DEDUP_REMOVED lines=12> */
[----:B-1----:R-:W4:Y:S04]  /*00c0*/  LDG.E R5, desc[UR4][R4.64] ;  /* 0x0000000404057981 */ /* 0x002f28000c1e1900 */
[----:B--2---:R-:W4:Y:S01]  /*00d0*/  LDG.E R2, desc[UR4][R2.64] ;  /* 0x0000000402027981 */ /* 0x004f22000c1e1900 */
[----:B---3--:R-:W-:-:S04]  /*00e0*/  IMAD.WIDE.U32 R6, R9, 0x4, R6 ;  /* 0x0000000409067825 */ /* 0x008fc800078e0006 */
[----:B----4-:R-:W-:-:S05]  /*00f0*/  FMUL R9, R2, R5 ;  /* 0x0000000502097220 */ /* 0x010fca0000400000 */
[----:B------:R-:W-:Y:S01]  /*0100*/  STG.E desc[UR4][R6.64], R9 ;  /* 0x0000000906007986 */ /* 0x000fe2000c101904 */
[----:B------:R-:W-:Y:S05]  /*0110*/  EXIT ;  /* 0x000000000000794d */ /* 0x000fea0003800000 */
.L_x_13:
        /* <DEDUP_REMOVED lines=14> */
.L_x_28:


//--------------------- .text._Z9vecDotVecPfS_S_  --------------------------
	.section	.text._Z9vecDotVecPfS_S_,"ax",@progbits
	.align	128
        .global         _Z9vecDotVecPfS_S_
        .type           _Z9vecDotVecPfS_S_,@function
        .size           _Z9vecDotVecPfS_S_,(.L_x_29 - _Z9vecDotVecPfS_S_)
        .other          _Z9vecDotVecPfS_S_,@"STO_CUDA_ENTRY STV_DEFAULT"
_Z9vecDotVecPfS_S_:
.text._Z9vecDotVecPfS_S_:
[----:B------:R-:W-:Y:S01]  /*0000*/  LDC R1, c[0x0][0x37c] ;  /* 0x0000df00ff017b82 */ /* 0x000fe20000000800 */
[----:B------:R-:W0:Y:S07]  /*0010*/  S2R R9, SR_TID.X ;  /* 0x0000000000097919 */ /* 0x000e2e0000002100 */
[----:B------:R-:W0:Y:S01]  /*0020*/  S2UR UR4, SR_CTAID.X ;  /* 0x00000000000479c3 */ /* 0x000e220000002500 */
[----:B------:R-:W1:Y:S01]  /*0030*/  LDCU.64 UR6, c[0x0][0x358] ;  /* 0x00006b00ff0677ac */ /* 0x000e620008000a00 */
[----:B------:R-:W-:Y:S04]  /*0040*/  BSSY.RECONVERGENT B0, `(.L_x_14) ;  /* 0x000001a000007945 */ /* 0x000fe80003800200 */
[----:B------:R-:W-:Y:S02]  /*0050*/  BSSY.RELIABLE B1, `(.L_x_15) ;  /* 0x000000e000017945 */ /* 0x000fe40003800100 */
[----:B------:R-:W0:Y:S08]  /*0060*/  LDC R6, c[0x0][0x360] ;  /* 0x0000d800ff067b82 */ /* 0x000e300000000800 */
[----:B------:R-:W2:Y:S01]  /*0070*/  S2UR UR5, SR_CgaCtaId ;  /* 0x00000000000579c3 */ /* 0x000ea20000008800 */
[----:B0-----:R-:W-:Y:S01]  /*0080*/  IMAD R7, R6, UR4, R9 ;  /* 0x0000000406077c24 */ /* 0x001fe2000f8e0209 */
[----:B------:R-:W-:-:S04]  /*0090*/  UMOV UR4, 0x400 ;  /* 0x0000040000047882 */ /* 0x000fc80000000000 */
[----:B------:R-:W-:Y:S01]  /*00a0*/  ISETP.NE.AND P0, PT, R7, RZ, PT ;  /* 0x000000ff0700720c */ /* 0x000fe20003f05270 */
[----:B--2---:R-:W-:-:S06]  /*00b0*/  ULEA UR4, UR5, UR4, 0x18 ;  /* 0x0000000405047291 */ /* 0x004fcc000f8ec0ff */
[----:B------:R-:W-:-:S06]  /*00c0*/  LEA R0, R9, UR4, 0x2 ;  /* 0x0000000409007c11 */ /* 0x000fcc000f8e10ff */
[----:B------:R-:W1:Y:S02]  /*00d0*/  @!P0 LDC.64 R2, c[0x0][0x390] ;  /* 0x0000e400ff028b82 */ /* 0x000e640000000a00 */
[----:B-1----:R0:W-:Y:S01]  /*00e0*/  @!P0 STG.E desc[UR6][R2.64], RZ ;  /* 0x000000ff02008986 */ /* 0x0021e2000c101906 */
[----:B------:R-:W-:Y:S05]  /*00f0*/  @!P0 BRA `(.L_x_16) ;  /* 0x00000000000c8947 */ /* 0x000fea0003800000 */
[----:B------:R-:W-:-:S13]  /*0100*/  ISETP.GT.U32.AND P0, PT, R7, 0x2, PT ;  /* 0x000000020700780c */ /* 0x000fda0003f04070 */
[----:B------:R-:W-:Y:S05]  /*0110*/  @P0 BREAK.RELIABLE B1 ;  /* 0x0000000000010942 */ /* 0x000fea0003800100 */
[----:B------:R-:W-:Y:S05]  /*0120*/  @P0 BRA `(.L_x_17) ;  /* 0x0000000000280947 */ /* 0x000fea0003800000 */
.L_x_16:
[----:B------:R-:W-:Y:S05]  /*0130*/  BSYNC.RELIABLE B1 ;  /* 0x0000000000017941 */ /* 0x000fea0003800100 */
.L_x_15:
[----:B0-----:R-:W0:Y:S08]  /*0140*/  LDC.64 R2, c[0x0][0x380] ;  /* 0x0000e000ff027b82 */ /* 0x001e300000000a00 */
[----:B------:R-:W1:Y:S01]  /*0150*/  LDC.64 R4, c[0x0][0x388] ;  /* 0x0000e200ff047b82 */ /* 0x000e620000000a00 */
[----:B0-----:R-:W-:-:S06]  /*0160*/  IMAD.WIDE.U32 R2, R7, 0x4, R2 ;  /* 0x0000000407027825 */ /* 0x001fcc00078e0002 */
[----:B------:R-:W2:Y:S01]  /*0170*/  LDG.E R2, desc[UR6][R2.64] ;  /* 0x0000000602027981 */ /* 0x000ea2000c1e1900 */
[----:B-1----:R-:W-:-:S06]  /*0180*/  IMAD.WIDE.U32 R4, R7, 0x4, R4 ;  /* 0x0000000407047825 */ /* 0x002fcc00078e0004 */
[----:B------:R-:W2:Y:S02]  /*0190*/  LDG.E R5, desc[UR6][R4.64] ;  /* 0x0000000604057981 */ /* 0x000ea4000c1e1900 */
[----:B--2---:R-:W-:-:S05]  /*01a0*/  FMUL R7, R2, R5 ;  /* 0x0000000502077220 */ /* 0x004fca0000400000 */
[----:B------:R0:W-:Y:S01]  /*01b0*/  STS [R0], R7 ;  /* 0x0000000700007388 */ /* 0x0001e20000000800 */
[----:B------:R-:W-:Y:S05]  /*01c0*/  BRA `(.L_x_18) ;  /* 0x0000000000047947 */ /* 0x000fea0003800000 */
.L_x_17:
[----:B------:R1:W-:Y:S02]  /*01d0*/  STS [R0], RZ ;  /* 0x000000ff00007388 */ /* 0x0003e40000000800 */
.L_x_18:
[----:B------:R-:W-:Y:S05]  /*01e0*/  BSYNC.RECONVERGENT B0 ;  /* 0x0000000000007941 */ /* 0x000fea0003800200 */
.L_x_14:
[----:B------:R-:W-:Y:S05]  /*01f0*/  WARPSYNC.ALL ;  /* 0x0000000000007948 */ /* 0x000fea0003800000 */
[----:B------:R-:W-:Y:S02]  /*0200*/  ISETP.GE.U32.AND P1, PT, R6, 0x2, PT ;  /* 0x000000020600780c */ /* 0x000fe40003f26070 */
[----:B------:R-:W-:-:S11]  /*0210*/  ISETP.NE.AND P0, PT, R9, RZ, PT ;  /* 0x000000ff0900720c */ /* 0x000fd60003f05270 */
[----:B------:R-:W-:Y:S05]  /*0220*/  @!P1 BRA `(.L_x_19) ;  /* 0x00000000002c9947 */ /* 0x000fea0003800000 */
.L_x_20:
[----:B------:R-:W-:Y:S01]  /*0230*/  BAR.SYNC.DEFER_BLOCKING 0x0 ;  /* 0x0000000000007b1d */ /* 0x000fe20000010000 */
[----:B------:R-:W-:-:S04]  /*0240*/  SHF.R.U32.HI R4, RZ, 0x1, R6 ;  /* 0x00000001ff047819 */ /* 0x000fc80000011606 */
[----:B------:R-:W-:-:S13]  /*0250*/  ISETP.GE.U32.AND P1, PT, R9, R4, PT ;  /* 0x000000040900720c */ /* 0x000fda0003f26070 */
[----:B0-----:R-:W-:Y:S01]  /*0260*/  @!P1 IMAD R2, R4, 0x4, R0 ;  /* 0x0000000404029824 */ /* 0x001fe200078e0200 */
[----:B------:R-:W-:Y:S05]  /*0270*/  @!P1 LDS R3, [R0] ;  /* 0x0000000000039984 */ /* 0x000fea0000000800 */
[----:B------:R-:W0:Y:S02]  /*0280*/  @!P1 LDS R2, [R2] ;  /* 0x0000000002029984 */ /* 0x000e240000000800 */
[----:B0-----:R-:W-:-:S05]  /*0290*/  @!P1 FADD R3, R2, R3 ;  /* 0x0000000302039221 */ /* 0x001fca0000000000 */
[----:B------:R2:W-:Y:S01]  /*02a0*/  @!P1 STS [R0], R3 ;  /* 0x0000000300009388 */ /* 0x0005e20000000800 */
[----:B------:R-:W-:Y:S01]  /*02b0*/  ISETP.GT.U32.AND P1, PT, R6, 0x3, PT ;  /* 0x000000030600780c */ /* 0x000fe20003f24070 */
[----:B------:R-:W-:-:S12]  /*02c0*/  IMAD.MOV.U32 R6, RZ, RZ, R4 ;  /* 0x000000ffff067224 */ /* 0x000fd800078e0004 */
[----:B--2---:R-:W-:Y:S05]  /*02d0*/  @P1 BRA `(.L_x_20) ;  /* 0xfffffffc00d41947 */ /* 0x004fea000383ffff */
.L_x_19:
[----:B------:R-:W-:Y:S05]  /*02e0*/  @P0 EXIT ;  /* 0x000000000000094d */ /* 0x000fea0003800000 */
[----:B------:R-:W2:Y:S01]  /*02f0*/  S2UR UR5, SR_CgaCtaId ;  /* 0x00000000000579c3 */ /* 0x000ea20000008800 */
[----:B------:R-:W-:-:S07]  /*0300*/  UMOV UR4, 0x400 ;  /* 0x0000040000047882 */ /* 0x000fce0000000000 */
[----:B0-----:R-:W0:Y:S01]  /*0310*/  LDC.64 R2, c[0x0][0x390] ;  /* 0x0000e400ff027b82 */ /* 0x001e220000000a00 */
[----:B--2---:R-:W-:-:S09]  /*0320*/  ULEA UR4, UR5, UR4, 0x18 ;  /* 0x0000000405047291 */ /* 0x004fd2000f8ec0ff */
[----:B------:R-:W0:Y:S04]  /*0330*/  LDS R5, [UR4] ;  /* 0x00000004ff057984 */ /* 0x000e280008000800 */
[----:B0-----:R-:W-:Y:S01]  /*0340*/  REDG.E.ADD.F32.FTZ.RN.STRONG.GPU desc[UR6][R2.64], R5 ;  /* 0x00000005020079a6 */ /* 0x001fe2000c12f306 */
[----:B------:R-:W-:Y:S05]  /*0350*/  EXIT ;  /* 0x000000000000794d */ /* 0x000fea0003800000 */
.L_x_21:
        /* <DEDUP_REMOVED lines=10> */
.L_x_29:


//--------------------- .text._Z9matDotVecPfS_S_  --------------------------
	.section	.text._Z9matDotVecPfS_S_,"ax",@progbits
	.align	128
        .global         _Z9matDotVecPfS_S_
        .type           _Z9matDotVecPfS_S_,@function
        .size           _Z9matDotVecPfS_S_,(.L_x_30 - _Z9matDotVecPfS_S_)
        .other          _Z9matDotVecPfS_S_,@"STO_CUDA_ENTRY STV_DEFAULT"
_Z9matDotVecPfS_S_:
.text._Z9matDotVecPfS_S_:
        /* <DEDUP_REMOVED lines=8> */
[----:B------:R-:W1:Y:S01]  /*0080*/  LDCU.64 UR4, c[0x0][0x358] ;  /* 0x00006b00ff0477ac */ /* 0x000e620008000a00 */
[----:B------:R-:W-:-:S06]  /*0090*/  LEA R7, R9, R9, 0x1 ;  /* 0x0000000909077211 */ /* 0x000fcc00078e08ff */
[----:B------:R-:W2:Y:S01]  /*00a0*/  LDC.64 R2, c[0x0][0x388] ;  /* 0x0000e200ff027b82 */ /* 0x000ea20000000a00 */
[----:B0-----:R-:W-:-:S07]  /*00b0*/  IMAD.WIDE.U32 R4, R7, 0x4, R4 ;  /* 0x0000000407047825 */ /* 0x001fce00078e0004 */
[----:B------:R-:W0:Y:S01]  /*00c0*/  LDC.64 R6, c[0x0][0x390] ;  /* 0x0000e400ff067b82 */ /* 0x000e220000000a00 */
[----:B-1----:R-:W3:Y:S04]  /*00d0*/  LDG.E R11, desc[UR4][R4.64] ;  /* 0x00000004040b7981 */ /* 0x002ee8000c1e1900 */
[----:B--2---:R-:W3:Y:S04]  /*00e0*/  LDG.E R0, desc[UR4][R2.64] ;  /* 0x0000000402007981 */ /* 0x004ee8000c1e1900 */
[----:B------:R-:W2:Y:S04]  /*00f0*/  LDG.E R13, desc[UR4][R2.64+0x4] ;  /* 0x00000404020d7981 */ /* 0x000ea8000c1e1900 */
[----:B------:R-:W2:Y:S04]  /*0100*/  LDG.E R8, desc[UR4][R4.64+0x4] ;  /* 0x0000040404087981 */ /* 0x000ea8000c1e1900 */
[----:B------:R-:W4:Y:S04]  /*0110*/  LDG.E R10, desc[UR4][R4.64+0x8] ;  /* 0x00000804040a7981 */ /* 0x000f28000c1e1900 */
[----:B------:R-:W4:Y:S01]  /*0120*/  LDG.E R15, desc[UR4][R2.64+0x8] ;  /* 0x00000804020f7981 */ /* 0x000f22000c1e1900 */
[----:B0-----:R-:W-:-:S04]  /*0130*/  IMAD.WIDE.U32 R6, R9, 0x4, R6 ;  /* 0x0000000409067825 */ /* 0x001fc800078e0006 */
[----:B---3--:R-:W-:-:S04]  /*0140*/  FFMA R0, R0, R11, RZ ;  /* 0x0000000b00007223 */ /* 0x008fc800000000ff */
[----:B--2---:R-:W-:-:S04]  /*0150*/  FFMA R0, R13, R8, R0 ;  /* 0x000000080d007223 */ /* 0x004fc80000000000 */
[----:B----4-:R-:W-:-:S05]  /*0160*/  FFMA R15, R15, R10, R0 ;  /* 0x0000000a0f0f7223 */ /* 0x010fca0000000000 */
[----:B------:R-:W-:Y:S01]  /*0170*/  STG.E desc[UR4][R6.64], R15 ;  /* 0x0000000f06007986 */ /* 0x000fe2000c101904 */
[----:B------:R-:W-:Y:S05]  /*0180*/  EXIT ;  /* 0x000000000000794d */ /* 0x000fea0003800000 */
.L_x_22:
        /* <DEDUP_REMOVED lines=15> */
.L_x_30:


//--------------------- .nv.shared.reserved.0     --------------------------
	.section	.nv.shared.reserved.0,"aw",@nobits
	.weak		__nv_reservedSMEM_offset_0_alias
	.size		__nv_reservedSMEM_offset_0_alias, 0, 64
	.other		__nv_reservedSMEM_offset_0_alias,@"STO_CUDA_RESERVED_SHARED STV_DEFAULT"
__nv_reservedSMEM_offset_0_alias:
	.zero		0
	.zero		64


//--------------------- .nv.shared._Z9vecDotVecPfS_S_ --------------------------
	.section	.nv.shared._Z9vecDotVecPfS_S_,"aw",@nobits
	.sectionflags	@""
	.align	4
.nv.shared._Z9vecDotVecPfS_S_:
	.zero		1152


//--------------------- .nv.constant0._Z6vecCpyPfS_ --------------------------
	.section	.nv.constant0._Z6vecCpyPfS_,"a",@progbits
	.sectionflags	@""
	.align	4
.nv.constant0._Z6vecCpyPfS_:
	.zero		912


//--------------------- .nv.constant0._Z3divPfS_S_ --------------------------
	.section	.nv.constant0._Z3divPfS_S_,"a",@progbits
	.sectionflags	@""
	.align	4
.nv.constant0._Z3divPfS_S_:
	.zero		920


//--------------------- .nv.constant0._Z9vecMinVecPfS_S_ --------------------------
	.section	.nv.constant0._Z9vecMinVecPfS_S_,"a",@progbits
	.sectionflags	@""
	.align	4
.nv.constant0._Z9vecMinVecPfS_S_:
	.zero		920


//--------------------- .nv.constant0._Z10vecPlusVecPfS_S_ --------------------------
	.section	.nv.constant0._Z10vecPlusVecPfS_S_,"a",@progbits
	.sectionflags	@""
	.align	4
.nv.constant0._Z10vecPlusVecPfS_S_:
	.zero		920


//--------------------- .nv.constant0._Z10scalDotVecPfS_S_ --------------------------
	.section	.nv.constant0._Z10scalDotVecPfS_S_,"a",@progbits
	.sectionflags	@""
	.align	4
.nv.constant0._Z10scalDotVecPfS_S_:
	.zero		920


//--------------------- .nv.constant0._Z9vecDotVecPfS_S_ --------------------------
	.section	.nv.constant0._Z9vecDotVecPfS_S_,"a",@progbits
	.sectionflags	@""
	.align	4
.nv.constant0._Z9vecDotVecPfS_S_:
	.zero		920


//--------------------- .nv.constant0._Z9matDotVecPfS_S_ --------------------------
	.section	.nv.constant0._Z9matDotVecPfS_S_,"a",@progbits
	.sectionflags	@""
	.align	4
.nv.constant0._Z9matDotVecPfS_S_:
	.zero		920


//--------------------- SYMBOLS --------------------------

	.type		.nv.reservedSmem.offset0,@object
	.size		.nv.reservedSmem.offset0,0x4
	.type		.nv.reservedSmem.cap,@object
	.size		.nv.reservedSmem.cap,0x4
